//
// Generated by NVIDIA NVVM Compiler
//
// Compiler Build ID: CL-36424714
// Cuda compilation tools, release 13.0, V13.0.88
// Based on NVVM 20.0.0
//

.version 9.0
.target sm_100
.address_size 64

	// .globl	_Z17convolutionRowGPUPfS_ii
.const .align 4 .b8 d_Filter[132];
// _ZZ17convolutionRowGPUPfS_iiE4data has been demoted
// _ZZ20convolutionColumnGPUPfS_iiE4data has been demoted

.visible .entry _Z17convolutionRowGPUPfS_ii(
	.param .u64 .ptr .align 1 _Z17convolutionRowGPUPfS_ii_param_0,
	.param .u64 .ptr .align 1 _Z17convolutionRowGPUPfS_ii_param_1,
	.param .u32 _Z17convolutionRowGPUPfS_ii_param_2,
	.param .u32 _Z17convolutionRowGPUPfS_ii_param_3
)
{
	.reg .b32 	%r<21>;
	.reg .b32 	%f<103>;
	.reg .b64 	%rd<13>;
	// demoted variable
	.shared .align 4 .b8 _ZZ17convolutionRowGPUPfS_iiE4data[3072];
	ld.param.u64 	%rd1, [_Z17convolutionRowGPUPfS_ii_param_0];
	ld.param.u64 	%rd2, [_Z17convolutionRowGPUPfS_ii_param_1];
	ld.param.u32 	%r1, [_Z17convolutionRowGPUPfS_ii_param_2];
	cvta.to.global.u64 	%rd3, %rd2;
	mov.u32 	%r2, %ctaid.y;
	mov.u32 	%r3, %ntid.y;
	mov.u32 	%r4, %tid.y;
	mov.u32 	%r5, %ctaid.x;
	mov.u32 	%r6, %ntid.x;
	mov.u32 	%r7, %tid.x;
	mad.lo.s32 	%r8, %r5, %r6, %r7;
	mad.lo.s32 	%r9, %r2, %r3, %r4;
	add.s32 	%r10, %r9, 16;
	add.s32 	%r11, %r1, 32;
	mul.lo.s32 	%r12, %r11, %r10;
	mad.lo.s32 	%r13, %r4, 48, %r7;
	add.s32 	%r14, %r12, %r8;
	mul.wide.s32 	%rd4, %r14, 4;
	add.s64 	%rd5, %rd3, %rd4;
	ld.global.f32 	%f1, [%rd5];
	shl.b32 	%r15, %r13, 2;
	mov.u32 	%r16, _ZZ17convolutionRowGPUPfS_iiE4data;
	add.s32 	%r17, %r16, %r15;
	st.shared.f32 	[%r17], %f1;
	cvt.s64.s32 	%rd6, %r12;
	cvt.s64.s32 	%rd7, %r8;
	add.s64 	%rd8, %rd7, %rd6;
	shl.b64 	%rd9, %rd8, 2;
	add.s64 	%rd10, %rd3, %rd9;
	ld.global.f32 	%f2, [%rd10+64];
	shl.b32 	%r18, %r6, 2;
	add.s32 	%r19, %r17, %r18;
	st.shared.f32 	[%r19], %f2;
	ld.global.f32 	%f3, [%rd10+128];
	add.s32 	%r20, %r19, %r18;
	st.shared.f32 	[%r20], %f3;
	bar.sync 	0;
	ld.shared.f32 	%f4, [%r17];
	ld.const.f32 	%f5, [d_Filter+128];
	fma.rn.f32 	%f6, %f4, %f5, 0f00000000;
	ld.shared.f32 	%f7, [%r17+4];
	ld.const.f32 	%f8, [d_Filter+124];
	fma.rn.f32 	%f9, %f7, %f8, %f6;
	ld.shared.f32 	%f10, [%r17+8];
	ld.const.f32 	%f11, [d_Filter+120];
	fma.rn.f32 	%f12, %f10, %f11, %f9;
	ld.shared.f32 	%f13, [%r17+12];
	ld.const.f32 	%f14, [d_Filter+116];
	fma.rn.f32 	%f15, %f13, %f14, %f12;
	ld.shared.f32 	%f16, [%r17+16];
	ld.const.f32 	%f17, [d_Filter+112];
	fma.rn.f32 	%f18, %f16, %f17, %f15;
	ld.shared.f32 	%f19, [%r17+20];
	ld.const.f32 	%f20, [d_Filter+108];
	fma.rn.f32 	%f21, %f19, %f20, %f18;
	ld.shared.f32 	%f22, [%r17+24];
	ld.const.f32 	%f23, [d_Filter+104];
	fma.rn.f32 	%f24, %f22, %f23, %f21;
	ld.shared.f32 	%f25, [%r17+28];
	ld.const.f32 	%f26, [d_Filter+100];
	fma.rn.f32 	%f27, %f25, %f26, %f24;
	ld.shared.f32 	%f28, [%r17+32];
	ld.const.f32 	%f29, [d_Filter+96];
	fma.rn.f32 	%f30, %f28, %f29, %f27;
	ld.shared.f32 	%f31, [%r17+36];
	ld.const.f32 	%f32, [d_Filter+92];
	fma.rn.f32 	%f33, %f31, %f32, %f30;
	ld.shared.f32 	%f34, [%r17+40];
	ld.const.f32 	%f35, [d_Filter+88];
	fma.rn.f32 	%f36, %f34, %f35, %f33;
	ld.shared.f32 	%f37, [%r17+44];
	ld.const.f32 	%f38, [d_Filter+84];
	fma.rn.f32 	%f39, %f37, %f38, %f36;
	ld.shared.f32 	%f40, [%r17+48];
	ld.const.f32 	%f41, [d_Filter+80];
	fma.rn.f32 	%f42, %f40, %f41, %f39;
	ld.shared.f32 	%f43, [%r17+52];
	ld.const.f32 	%f44, [d_Filter+76];
	fma.rn.f32 	%f45, %f43, %f44, %f42;
	ld.shared.f32 	%f46, [%r17+56];
	ld.const.f32 	%f47, [d_Filter+72];
	fma.rn.f32 	%f48, %f46, %f47, %f45;
	ld.shared.f32 	%f49, [%r17+60];
	ld.const.f32 	%f50, [d_Filter+68];
	fma.rn.f32 	%f51, %f49, %f50, %f48;
	ld.shared.f32 	%f52, [%r17+64];
	ld.const.f32 	%f53, [d_Filter+64];
	fma.rn.f32 	%f54, %f52, %f53, %f51;
	ld.shared.f32 	%f55, [%r17+68];
	ld.const.f32 	%f56, [d_Filter+60];
	fma.rn.f32 	%f57, %f55, %f56, %f54;
	ld.shared.f32 	%f58, [%r17+72];
	ld.const.f32 	%f59, [d_Filter+56];
	fma.rn.f32 	%f60, %f58, %f59, %f57;
	ld.shared.f32 	%f61, [%r17+76];
	ld.const.f32 	%f62, [d_Filter+52];
	fma.rn.f32 	%f63, %f61, %f62, %f60;
	ld.shared.f32 	%f64, [%r17+80];
	ld.const.f32 	%f65, [d_Filter+48];
	fma.rn.f32 	%f66, %f64, %f65, %f63;
	ld.shared.f32 	%f67, [%r17+84];
	ld.const.f32 	%f68, [d_Filter+44];
	fma.rn.f32 	%f69, %f67, %f68, %f66;
	ld.shared.f32 	%f70, [%r17+88];
	ld.const.f32 	%f71, [d_Filter+40];
	fma.rn.f32 	%f72, %f70, %f71, %f69;
	ld.shared.f32 	%f73, [%r17+92];
	ld.const.f32 	%f74, [d_Filter+36];
	fma.rn.f32 	%f75, %f73, %f74, %f72;
	ld.shared.f32 	%f76, [%r17+96];
	ld.const.f32 	%f77, [d_Filter+32];
	fma.rn.f32 	%f78, %f76, %f77, %f75;
	ld.shared.f32 	%f79, [%r17+100];
	ld.const.f32 	%f80, [d_Filter+28];
	fma.rn.f32 	%f81, %f79, %f80, %f78;
	ld.shared.f32 	%f82, [%r17+104];
	ld.const.f32 	%f83, [d_Filter+24];
	fma.rn.f32 	%f84, %f82, %f83, %f81;
	ld.shared.f32 	%f85, [%r17+108];
	ld.const.f32 	%f86, [d_Filter+20];
	fma.rn.f32 	%f87, %f85, %f86, %f84;
	ld.shared.f32 	%f88, [%r17+112];
	ld.const.f32 	%f89, [d_Filter+16];
	fma.rn.f32 	%f90, %f88, %f89, %f87;
	ld.shared.f32 	%f91, [%r17+116];
	ld.const.f32 	%f92, [d_Filter+12];
	fma.rn.f32 	%f93, %f91, %f92, %f90;
	ld.shared.f32 	%f94, [%r17+120];
	ld.const.f32 	%f95, [d_Filter+8];
	fma.rn.f32 	%f96, %f94, %f95, %f93;
	ld.shared.f32 	%f97, [%r17+124];
	ld.const.f32 	%f98, [d_Filter+4];
	fma.rn.f32 	%f99, %f97, %f98, %f96;
	ld.shared.f32 	%f100, [%r17+128];
	ld.const.f32 	%f101, [d_Filter];
	fma.rn.f32 	%f102, %f100, %f101, %f99;
	cvta.to.global.u64 	%rd11, %rd1;
	add.s64 	%rd12, %rd11, %rd9;
	st.global.f32 	[%rd12+64], %f102;
	ret;

}
	// .globl	_Z20convolutionColumnGPUPfS_ii
.visible .entry _Z20convolutionColumnGPUPfS_ii(
	.param .u64 .ptr .align 1 _Z20convolutionColumnGPUPfS_ii_param_0,
	.param .u64 .ptr .align 1 _Z20convolutionColumnGPUPfS_ii_param_1,
	.param .u32 _Z20convolutionColumnGPUPfS_ii_param_2,
	.param .u32 _Z20convolutionColumnGPUPfS_ii_param_3
)
{
	.reg .b32 	%r<72>;
	.reg .b32 	%f<570>;
	.reg .b64 	%rd<44>;
	// demoted variable
	.shared .align 4 .b8 _ZZ20convolutionColumnGPUPfS_iiE4data[10240];
	ld.param.u64 	%rd1, [_Z20convolutionColumnGPUPfS_ii_param_0];
	ld.param.u64 	%rd2, [_Z20convolutionColumnGPUPfS_ii_param_1];
	ld.param.u32 	%r1, [_Z20convolutionColumnGPUPfS_ii_param_2];
	cvta.to.global.u64 	%rd3, %rd2;
	mov.u32 	%r2, %ctaid.y;
	mov.u32 	%r3, %ntid.y;
	mul.lo.s32 	%r4, %r2, %r3;
	shl.b32 	%r5, %r4, 3;
	mov.u32 	%r6, %tid.y;
	add.s32 	%r7, %r5, %r6;
	mov.u32 	%r8, %ctaid.x;
	mov.u32 	%r9, %ntid.x;
	mov.u32 	%r10, %tid.x;
	mad.lo.s32 	%r11, %r8, %r9, %r10;
	add.s32 	%r12, %r7, 16;
	add.s32 	%r13, %r1, 32;
	mul.lo.s32 	%r14, %r13, %r12;
	add.s32 	%r15, %r11, %r14;
	add.s32 	%r16, %r15, 16;
	shl.b32 	%r17, %r6, 4;
	add.s32 	%r18, %r17, %r10;
	shl.b32 	%r19, %r1, 4;
	sub.s32 	%r20, %r16, %r19;
	add.s32 	%r21, %r20, -512;
	mul.wide.s32 	%rd4, %r21, 4;
	add.s64 	%rd5, %rd3, %rd4;
	ld.global.f32 	%f1, [%rd5];
	shl.b32 	%r22, %r18, 2;
	mov.u32 	%r23, _ZZ20convolutionColumnGPUPfS_iiE4data;
	add.s32 	%r24, %r23, %r22;
	st.shared.f32 	[%r24], %f1;
	cvt.s64.s32 	%rd6, %r14;
	cvt.s64.s32 	%rd7, %r11;
	add.s64 	%rd8, %rd7, %rd6;
	shl.b64 	%rd9, %rd8, 2;
	add.s64 	%rd10, %rd3, %rd9;
	ld.global.f32 	%f2, [%rd10+64];
	add.s32 	%r25, %r6, %r3;
	shl.b32 	%r26, %r25, 4;
	add.s32 	%r27, %r26, %r10;
	shl.b32 	%r28, %r27, 2;
	add.s32 	%r29, %r23, %r28;
	st.shared.f32 	[%r29], %f2;
	shl.b32 	%r30, %r13, 4;
	mul.wide.s32 	%rd11, %r30, 4;
	add.s64 	%rd12, %rd10, %rd11;
	ld.global.f32 	%f3, [%rd12+64];
	shl.b32 	%r31, %r3, 7;
	add.s32 	%r32, %r24, %r31;
	st.shared.f32 	[%r32], %f3;
	add.s32 	%r33, %r9, 16;
	mad.lo.s32 	%r34, %r13, %r33, %r16;
	mul.wide.u32 	%rd13, %r34, 4;
	add.s64 	%rd14, %rd3, %rd13;
	ld.global.f32 	%f4, [%rd14];
	shl.b32 	%r35, %r3, 6;
	add.s32 	%r36, %r32, %r35;
	st.shared.f32 	[%r36], %f4;
	add.s32 	%r37, %r33, %r9;
	mad.lo.s32 	%r38, %r13, %r37, %r16;
	mul.wide.u32 	%rd15, %r38, 4;
	add.s64 	%rd16, %rd3, %rd15;
	ld.global.f32 	%f5, [%rd16];
	shl.b32 	%r39, %r3, 8;
	add.s32 	%r40, %r24, %r39;
	st.shared.f32 	[%r40], %f5;
	add.s32 	%r41, %r37, %r9;
	mad.lo.s32 	%r42, %r13, %r41, %r16;
	mul.wide.u32 	%rd17, %r42, 4;
	add.s64 	%rd18, %rd3, %rd17;
	ld.global.f32 	%f6, [%rd18];
	add.s32 	%r43, %r40, %r35;
	st.shared.f32 	[%r43], %f6;
	add.s32 	%r44, %r41, %r9;
	mad.lo.s32 	%r45, %r13, %r44, %r16;
	mul.wide.u32 	%rd19, %r45, 4;
	add.s64 	%rd20, %rd3, %rd19;
	ld.global.f32 	%f7, [%rd20];
	add.s32 	%r46, %r40, %r31;
	st.shared.f32 	[%r46], %f7;
	add.s32 	%r47, %r44, %r9;
	mad.lo.s32 	%r48, %r13, %r47, %r16;
	mul.wide.u32 	%rd21, %r48, 4;
	add.s64 	%rd22, %rd3, %rd21;
	ld.global.f32 	%f8, [%rd22];
	add.s32 	%r49, %r46, %r35;
	st.shared.f32 	[%r49], %f8;
	add.s32 	%r50, %r47, %r9;
	mad.lo.s32 	%r51, %r13, %r50, %r16;
	mul.wide.u32 	%rd23, %r51, 4;
	add.s64 	%rd24, %rd3, %rd23;
	ld.global.f32 	%f9, [%rd24];
	shl.b32 	%r52, %r3, 9;
	add.s32 	%r53, %r24, %r52;
	st.shared.f32 	[%r53], %f9;
	add.s32 	%r54, %r50, %r9;
	mad.lo.s32 	%r55, %r13, %r54, %r16;
	mul.wide.u32 	%rd25, %r55, 4;
	add.s64 	%rd26, %rd3, %rd25;
	ld.global.f32 	%f10, [%rd26];
	add.s32 	%r56, %r53, %r35;
	st.shared.f32 	[%r56], %f10;
	bar.sync 	0;
	ld.shared.f32 	%f11, [%r24];
	ld.const.f32 	%f12, [d_Filter+128];
	fma.rn.f32 	%f13, %f11, %f12, 0f00000000;
	ld.shared.f32 	%f14, [%r29];
	fma.rn.f32 	%f15, %f14, %f12, 0f00000000;
	ld.shared.f32 	%f16, [%r32];
	fma.rn.f32 	%f17, %f16, %f12, 0f00000000;
	ld.shared.f32 	%f18, [%r36];
	fma.rn.f32 	%f19, %f18, %f12, 0f00000000;
	ld.shared.f32 	%f20, [%r40];
	fma.rn.f32 	%f21, %f20, %f12, 0f00000000;
	ld.shared.f32 	%f22, [%r46];
	fma.rn.f32 	%f23, %f22, %f12, 0f00000000;
	ld.shared.f32 	%f24, [%r49];
	fma.rn.f32 	%f25, %f24, %f12, 0f00000000;
	ld.shared.f32 	%f26, [%r24+64];
	ld.const.f32 	%f27, [d_Filter+124];
	fma.rn.f32 	%f28, %f26, %f27, %f13;
	ld.shared.f32 	%f29, [%r29+64];
	fma.rn.f32 	%f30, %f29, %f27, %f15;
	ld.shared.f32 	%f31, [%r32+64];
	fma.rn.f32 	%f32, %f31, %f27, %f17;
	ld.shared.f32 	%f33, [%r36+64];
	fma.rn.f32 	%f34, %f33, %f27, %f19;
	ld.shared.f32 	%f35, [%r40+64];
	fma.rn.f32 	%f36, %f35, %f27, %f21;
	ld.shared.f32 	%f37, [%r43+64];
	fma.rn.f32 	%f38, %f37, %f27, 0f7FC00000;
	ld.shared.f32 	%f39, [%r46+64];
	fma.rn.f32 	%f40, %f39, %f27, %f23;
	ld.shared.f32 	%f41, [%r49+64];
	fma.rn.f32 	%f42, %f41, %f27, %f25;
	ld.shared.f32 	%f43, [%r24+128];
	ld.const.f32 	%f44, [d_Filter+120];
	fma.rn.f32 	%f45, %f43, %f44, %f28;
	ld.shared.f32 	%f46, [%r29+128];
	fma.rn.f32 	%f47, %f46, %f44, %f30;
	ld.shared.f32 	%f48, [%r32+128];
	fma.rn.f32 	%f49, %f48, %f44, %f32;
	ld.shared.f32 	%f50, [%r36+128];
	fma.rn.f32 	%f51, %f50, %f44, %f34;
	ld.shared.f32 	%f52, [%r40+128];
	fma.rn.f32 	%f53, %f52, %f44, %f36;
	ld.shared.f32 	%f54, [%r43+128];
	fma.rn.f32 	%f55, %f54, %f44, %f38;
	ld.shared.f32 	%f56, [%r46+128];
	fma.rn.f32 	%f57, %f56, %f44, %f40;
	ld.shared.f32 	%f58, [%r49+128];
	fma.rn.f32 	%f59, %f58, %f44, %f42;
	ld.shared.f32 	%f60, [%r24+192];
	ld.const.f32 	%f61, [d_Filter+116];
	fma.rn.f32 	%f62, %f60, %f61, %f45;
	ld.shared.f32 	%f63, [%r29+192];
	fma.rn.f32 	%f64, %f63, %f61, %f47;
	ld.shared.f32 	%f65, [%r32+192];
	fma.rn.f32 	%f66, %f65, %f61, %f49;
	ld.shared.f32 	%f67, [%r36+192];
	fma.rn.f32 	%f68, %f67, %f61, %f51;
	ld.shared.f32 	%f69, [%r40+192];
	fma.rn.f32 	%f70, %f69, %f61, %f53;
	ld.shared.f32 	%f71, [%r43+192];
	fma.rn.f32 	%f72, %f71, %f61, %f55;
	ld.shared.f32 	%f73, [%r46+192];
	fma.rn.f32 	%f74, %f73, %f61, %f57;
	ld.shared.f32 	%f75, [%r49+192];
	fma.rn.f32 	%f76, %f75, %f61, %f59;
	ld.shared.f32 	%f77, [%r24+256];
	ld.const.f32 	%f78, [d_Filter+112];
	fma.rn.f32 	%f79, %f77, %f78, %f62;
	ld.shared.f32 	%f80, [%r29+256];
	fma.rn.f32 	%f81, %f80, %f78, %f64;
	ld.shared.f32 	%f82, [%r32+256];
	fma.rn.f32 	%f83, %f82, %f78, %f66;
	ld.shared.f32 	%f84, [%r36+256];
	fma.rn.f32 	%f85, %f84, %f78, %f68;
	ld.shared.f32 	%f86, [%r40+256];
	fma.rn.f32 	%f87, %f86, %f78, %f70;
	ld.shared.f32 	%f88, [%r43+256];
	fma.rn.f32 	%f89, %f88, %f78, %f72;
	ld.shared.f32 	%f90, [%r46+256];
	fma.rn.f32 	%f91, %f90, %f78, %f74;
	ld.shared.f32 	%f92, [%r49+256];
	fma.rn.f32 	%f93, %f92, %f78, %f76;
	ld.shared.f32 	%f94, [%r24+320];
	ld.const.f32 	%f95, [d_Filter+108];
	fma.rn.f32 	%f96, %f94, %f95, %f79;
	ld.shared.f32 	%f97, [%r29+320];
	fma.rn.f32 	%f98, %f97, %f95, %f81;
	ld.shared.f32 	%f99, [%r32+320];
	fma.rn.f32 	%f100, %f99, %f95, %f83;
	ld.shared.f32 	%f101, [%r36+320];
	fma.rn.f32 	%f102, %f101, %f95, %f85;
	ld.shared.f32 	%f103, [%r40+320];
	fma.rn.f32 	%f104, %f103, %f95, %f87;
	ld.shared.f32 	%f105, [%r43+320];
	fma.rn.f32 	%f106, %f105, %f95, %f89;
	ld.shared.f32 	%f107, [%r46+320];
	fma.rn.f32 	%f108, %f107, %f95, %f91;
	ld.shared.f32 	%f109, [%r49+320];
	fma.rn.f32 	%f110, %f109, %f95, %f93;
	ld.shared.f32 	%f111, [%r24+384];
	ld.const.f32 	%f112, [d_Filter+104];
	fma.rn.f32 	%f113, %f111, %f112, %f96;
	ld.shared.f32 	%f114, [%r29+384];
	fma.rn.f32 	%f115, %f114, %f112, %f98;
	ld.shared.f32 	%f116, [%r32+384];
	fma.rn.f32 	%f117, %f116, %f112, %f100;
	ld.shared.f32 	%f118, [%r36+384];
	fma.rn.f32 	%f119, %f118, %f112, %f102;
	ld.shared.f32 	%f120, [%r40+384];
	fma.rn.f32 	%f121, %f120, %f112, %f104;
	ld.shared.f32 	%f122, [%r43+384];
	fma.rn.f32 	%f123, %f122, %f112, %f106;
	ld.shared.f32 	%f124, [%r46+384];
	fma.rn.f32 	%f125, %f124, %f112, %f108;
	ld.shared.f32 	%f126, [%r49+384];
	fma.rn.f32 	%f127, %f126, %f112, %f110;
	ld.shared.f32 	%f128, [%r24+448];
	ld.const.f32 	%f129, [d_Filter+100];
	fma.rn.f32 	%f130, %f128, %f129, %f113;
	ld.shared.f32 	%f131, [%r29+448];
	fma.rn.f32 	%f132, %f131, %f129, %f115;
	ld.shared.f32 	%f133, [%r32+448];
	fma.rn.f32 	%f134, %f133, %f129, %f117;
	ld.shared.f32 	%f135, [%r36+448];
	fma.rn.f32 	%f136, %f135, %f129, %f119;
	ld.shared.f32 	%f137, [%r40+448];
	fma.rn.f32 	%f138, %f137, %f129, %f121;
	ld.shared.f32 	%f139, [%r43+448];
	fma.rn.f32 	%f140, %f139, %f129, %f123;
	ld.shared.f32 	%f141, [%r46+448];
	fma.rn.f32 	%f142, %f141, %f129, %f125;
	ld.shared.f32 	%f143, [%r49+448];
	fma.rn.f32 	%f144, %f143, %f129, %f127;
	ld.shared.f32 	%f145, [%r24+512];
	ld.const.f32 	%f146, [d_Filter+96];
	fma.rn.f32 	%f147, %f145, %f146, %f130;
	ld.shared.f32 	%f148, [%r29+512];
	fma.rn.f32 	%f149, %f148, %f146, %f132;
	ld.shared.f32 	%f150, [%r32+512];
	fma.rn.f32 	%f151, %f150, %f146, %f134;
	ld.shared.f32 	%f152, [%r36+512];
	fma.rn.f32 	%f153, %f152, %f146, %f136;
	ld.shared.f32 	%f154, [%r40+512];
	fma.rn.f32 	%f155, %f154, %f146, %f138;
	ld.shared.f32 	%f156, [%r43+512];
	fma.rn.f32 	%f157, %f156, %f146, %f140;
	ld.shared.f32 	%f158, [%r46+512];
	fma.rn.f32 	%f159, %f158, %f146, %f142;
	ld.shared.f32 	%f160, [%r49+512];
	fma.rn.f32 	%f161, %f160, %f146, %f144;
	ld.shared.f32 	%f162, [%r24+576];
	ld.const.f32 	%f163, [d_Filter+92];
	fma.rn.f32 	%f164, %f162, %f163, %f147;
	ld.shared.f32 	%f165, [%r29+576];
	fma.rn.f32 	%f166, %f165, %f163, %f149;
	ld.shared.f32 	%f167, [%r32+576];
	fma.rn.f32 	%f168, %f167, %f163, %f151;
	ld.shared.f32 	%f169, [%r36+576];
	fma.rn.f32 	%f170, %f169, %f163, %f153;
	ld.shared.f32 	%f171, [%r40+576];
	fma.rn.f32 	%f172, %f171, %f163, %f155;
	ld.shared.f32 	%f173, [%r43+576];
	fma.rn.f32 	%f174, %f173, %f163, %f157;
	ld.shared.f32 	%f175, [%r46+576];
	fma.rn.f32 	%f176, %f175, %f163, %f159;
	ld.shared.f32 	%f177, [%r49+576];
	fma.rn.f32 	%f178, %f177, %f163, %f161;
	ld.shared.f32 	%f179, [%r24+640];
	ld.const.f32 	%f180, [d_Filter+88];
	fma.rn.f32 	%f181, %f179, %f180, %f164;
	ld.shared.f32 	%f182, [%r29+640];
	fma.rn.f32 	%f183, %f182, %f180, %f166;
	ld.shared.f32 	%f184, [%r32+640];
	fma.rn.f32 	%f185, %f184, %f180, %f168;
	ld.shared.f32 	%f186, [%r36+640];
	fma.rn.f32 	%f187, %f186, %f180, %f170;
	ld.shared.f32 	%f188, [%r40+640];
	fma.rn.f32 	%f189, %f188, %f180, %f172;
	ld.shared.f32 	%f190, [%r43+640];
	fma.rn.f32 	%f191, %f190, %f180, %f174;
	ld.shared.f32 	%f192, [%r46+640];
	fma.rn.f32 	%f193, %f192, %f180, %f176;
	ld.shared.f32 	%f194, [%r49+640];
	fma.rn.f32 	%f195, %f194, %f180, %f178;
	ld.shared.f32 	%f196, [%r24+704];
	ld.const.f32 	%f197, [d_Filter+84];
	fma.rn.f32 	%f198, %f196, %f197, %f181;
	ld.shared.f32 	%f199, [%r29+704];
	fma.rn.f32 	%f200, %f199, %f197, %f183;
	ld.shared.f32 	%f201, [%r32+704];
	fma.rn.f32 	%f202, %f201, %f197, %f185;
	ld.shared.f32 	%f203, [%r36+704];
	fma.rn.f32 	%f204, %f203, %f197, %f187;
	ld.shared.f32 	%f205, [%r40+704];
	fma.rn.f32 	%f206, %f205, %f197, %f189;
	ld.shared.f32 	%f207, [%r43+704];
	fma.rn.f32 	%f208, %f207, %f197, %f191;
	ld.shared.f32 	%f209, [%r46+704];
	fma.rn.f32 	%f210, %f209, %f197, %f193;
	ld.shared.f32 	%f211, [%r49+704];
	fma.rn.f32 	%f212, %f211, %f197, %f195;
	ld.shared.f32 	%f213, [%r24+768];
	ld.const.f32 	%f214, [d_Filter+80];
	fma.rn.f32 	%f215, %f213, %f214, %f198;
	ld.shared.f32 	%f216, [%r29+768];
	fma.rn.f32 	%f217, %f216, %f214, %f200;
	ld.shared.f32 	%f218, [%r32+768];
	fma.rn.f32 	%f219, %f218, %f214, %f202;
	ld.shared.f32 	%f220, [%r36+768];
	fma.rn.f32 	%f221, %f220, %f214, %f204;
	ld.shared.f32 	%f222, [%r40+768];
	fma.rn.f32 	%f223, %f222, %f214, %f206;
	ld.shared.f32 	%f224, [%r43+768];
	fma.rn.f32 	%f225, %f224, %f214, %f208;
	ld.shared.f32 	%f226, [%r46+768];
	fma.rn.f32 	%f227, %f226, %f214, %f210;
	ld.shared.f32 	%f228, [%r49+768];
	fma.rn.f32 	%f229, %f228, %f214, %f212;
	ld.shared.f32 	%f230, [%r24+832];
	ld.const.f32 	%f231, [d_Filter+76];
	fma.rn.f32 	%f232, %f230, %f231, %f215;
	ld.shared.f32 	%f233, [%r29+832];
	fma.rn.f32 	%f234, %f233, %f231, %f217;
	ld.shared.f32 	%f235, [%r32+832];
	fma.rn.f32 	%f236, %f235, %f231, %f219;
	ld.shared.f32 	%f237, [%r36+832];
	fma.rn.f32 	%f238, %f237, %f231, %f221;
	ld.shared.f32 	%f239, [%r40+832];
	fma.rn.f32 	%f240, %f239, %f231, %f223;
	ld.shared.f32 	%f241, [%r43+832];
	fma.rn.f32 	%f242, %f241, %f231, %f225;
	ld.shared.f32 	%f243, [%r46+832];
	fma.rn.f32 	%f244, %f243, %f231, %f227;
	ld.shared.f32 	%f245, [%r49+832];
	fma.rn.f32 	%f246, %f245, %f231, %f229;
	ld.shared.f32 	%f247, [%r24+896];
	ld.const.f32 	%f248, [d_Filter+72];
	fma.rn.f32 	%f249, %f247, %f248, %f232;
	ld.shared.f32 	%f250, [%r29+896];
	fma.rn.f32 	%f251, %f250, %f248, %f234;
	ld.shared.f32 	%f252, [%r32+896];
	fma.rn.f32 	%f253, %f252, %f248, %f236;
	ld.shared.f32 	%f254, [%r36+896];
	fma.rn.f32 	%f255, %f254, %f248, %f238;
	ld.shared.f32 	%f256, [%r40+896];
	fma.rn.f32 	%f257, %f256, %f248, %f240;
	ld.shared.f32 	%f258, [%r43+896];
	fma.rn.f32 	%f259, %f258, %f248, %f242;
	ld.shared.f32 	%f260, [%r46+896];
	fma.rn.f32 	%f261, %f260, %f248, %f244;
	ld.shared.f32 	%f262, [%r49+896];
	fma.rn.f32 	%f263, %f262, %f248, %f246;
	ld.shared.f32 	%f264, [%r24+960];
	ld.const.f32 	%f265, [d_Filter+68];
	fma.rn.f32 	%f266, %f264, %f265, %f249;
	ld.shared.f32 	%f267, [%r29+960];
	fma.rn.f32 	%f268, %f267, %f265, %f251;
	ld.shared.f32 	%f269, [%r32+960];
	fma.rn.f32 	%f270, %f269, %f265, %f253;
	ld.shared.f32 	%f271, [%r36+960];
	fma.rn.f32 	%f272, %f271, %f265, %f255;
	ld.shared.f32 	%f273, [%r40+960];
	fma.rn.f32 	%f274, %f273, %f265, %f257;
	ld.shared.f32 	%f275, [%r43+960];
	fma.rn.f32 	%f276, %f275, %f265, %f259;
	ld.shared.f32 	%f277, [%r46+960];
	fma.rn.f32 	%f278, %f277, %f265, %f261;
	ld.shared.f32 	%f279, [%r49+960];
	fma.rn.f32 	%f280, %f279, %f265, %f263;
	ld.shared.f32 	%f281, [%r24+1024];
	ld.const.f32 	%f282, [d_Filter+64];
	fma.rn.f32 	%f283, %f281, %f282, %f266;
	ld.shared.f32 	%f284, [%r29+1024];
	fma.rn.f32 	%f285, %f284, %f282, %f268;
	ld.shared.f32 	%f286, [%r32+1024];
	fma.rn.f32 	%f287, %f286, %f282, %f270;
	ld.shared.f32 	%f288, [%r36+1024];
	fma.rn.f32 	%f289, %f288, %f282, %f272;
	ld.shared.f32 	%f290, [%r40+1024];
	fma.rn.f32 	%f291, %f290, %f282, %f274;
	ld.shared.f32 	%f292, [%r43+1024];
	fma.rn.f32 	%f293, %f292, %f282, %f276;
	ld.shared.f32 	%f294, [%r46+1024];
	fma.rn.f32 	%f295, %f294, %f282, %f278;
	ld.shared.f32 	%f296, [%r49+1024];
	fma.rn.f32 	%f297, %f296, %f282, %f280;
	ld.shared.f32 	%f298, [%r24+1088];
	ld.const.f32 	%f299, [d_Filter+60];
	fma.rn.f32 	%f300, %f298, %f299, %f283;
	ld.shared.f32 	%f301, [%r29+1088];
	fma.rn.f32 	%f302, %f301, %f299, %f285;
	ld.shared.f32 	%f303, [%r32+1088];
	fma.rn.f32 	%f304, %f303, %f299, %f287;
	ld.shared.f32 	%f305, [%r36+1088];
	fma.rn.f32 	%f306, %f305, %f299, %f289;
	ld.shared.f32 	%f307, [%r40+1088];
	fma.rn.f32 	%f308, %f307, %f299, %f291;
	ld.shared.f32 	%f309, [%r43+1088];
	fma.rn.f32 	%f310, %f309, %f299, %f293;
	ld.shared.f32 	%f311, [%r46+1088];
	fma.rn.f32 	%f312, %f311, %f299, %f295;
	ld.shared.f32 	%f313, [%r49+1088];
	fma.rn.f32 	%f314, %f313, %f299, %f297;
	ld.shared.f32 	%f315, [%r24+1152];
	ld.const.f32 	%f316, [d_Filter+56];
	fma.rn.f32 	%f317, %f315, %f316, %f300;
	ld.shared.f32 	%f318, [%r29+1152];
	fma.rn.f32 	%f319, %f318, %f316, %f302;
	ld.shared.f32 	%f320, [%r32+1152];
	fma.rn.f32 	%f321, %f320, %f316, %f304;
	ld.shared.f32 	%f322, [%r36+1152];
	fma.rn.f32 	%f323, %f322, %f316, %f306;
	ld.shared.f32 	%f324, [%r40+1152];
	fma.rn.f32 	%f325, %f324, %f316, %f308;
	ld.shared.f32 	%f326, [%r43+1152];
	fma.rn.f32 	%f327, %f326, %f316, %f310;
	ld.shared.f32 	%f328, [%r46+1152];
	fma.rn.f32 	%f329, %f328, %f316, %f312;
	ld.shared.f32 	%f330, [%r49+1152];
	fma.rn.f32 	%f331, %f330, %f316, %f314;
	ld.shared.f32 	%f332, [%r24+1216];
	ld.const.f32 	%f333, [d_Filter+52];
	fma.rn.f32 	%f334, %f332, %f333, %f317;
	ld.shared.f32 	%f335, [%r29+1216];
	fma.rn.f32 	%f336, %f335, %f333, %f319;
	ld.shared.f32 	%f337, [%r32+1216];
	fma.rn.f32 	%f338, %f337, %f333, %f321;
	ld.shared.f32 	%f339, [%r36+1216];
	fma.rn.f32 	%f340, %f339, %f333, %f323;
	ld.shared.f32 	%f341, [%r40+1216];
	fma.rn.f32 	%f342, %f341, %f333, %f325;
	ld.shared.f32 	%f343, [%r43+1216];
	fma.rn.f32 	%f344, %f343, %f333, %f327;
	ld.shared.f32 	%f345, [%r46+1216];
	fma.rn.f32 	%f346, %f345, %f333, %f329;
	ld.shared.f32 	%f347, [%r49+1216];
	fma.rn.f32 	%f348, %f347, %f333, %f331;
	ld.shared.f32 	%f349, [%r24+1280];
	ld.const.f32 	%f350, [d_Filter+48];
	fma.rn.f32 	%f351, %f349, %f350, %f334;
	ld.shared.f32 	%f352, [%r29+1280];
	fma.rn.f32 	%f353, %f352, %f350, %f336;
	ld.shared.f32 	%f354, [%r32+1280];
	fma.rn.f32 	%f355, %f354, %f350, %f338;
	ld.shared.f32 	%f356, [%r36+1280];
	fma.rn.f32 	%f357, %f356, %f350, %f340;
	ld.shared.f32 	%f358, [%r40+1280];
	fma.rn.f32 	%f359, %f358, %f350, %f342;
	ld.shared.f32 	%f360, [%r43+1280];
	fma.rn.f32 	%f361, %f360, %f350, %f344;
	ld.shared.f32 	%f362, [%r46+1280];
	fma.rn.f32 	%f363, %f362, %f350, %f346;
	ld.shared.f32 	%f364, [%r49+1280];
	fma.rn.f32 	%f365, %f364, %f350, %f348;
	ld.shared.f32 	%f366, [%r24+1344];
	ld.const.f32 	%f367, [d_Filter+44];
	fma.rn.f32 	%f368, %f366, %f367, %f351;
	ld.shared.f32 	%f369, [%r29+1344];
	fma.rn.f32 	%f370, %f369, %f367, %f353;
	ld.shared.f32 	%f371, [%r32+1344];
	fma.rn.f32 	%f372, %f371, %f367, %f355;
	ld.shared.f32 	%f373, [%r36+1344];
	fma.rn.f32 	%f374, %f373, %f367, %f357;
	ld.shared.f32 	%f375, [%r40+1344];
	fma.rn.f32 	%f376, %f375, %f367, %f359;
	ld.shared.f32 	%f377, [%r43+1344];
	fma.rn.f32 	%f378, %f377, %f367, %f361;
	ld.shared.f32 	%f379, [%r46+1344];
	fma.rn.f32 	%f380, %f379, %f367, %f363;
	ld.shared.f32 	%f381, [%r49+1344];
	fma.rn.f32 	%f382, %f381, %f367, %f365;
	ld.shared.f32 	%f383, [%r24+1408];
	ld.const.f32 	%f384, [d_Filter+40];
	fma.rn.f32 	%f385, %f383, %f384, %f368;
	ld.shared.f32 	%f386, [%r29+1408];
	fma.rn.f32 	%f387, %f386, %f384, %f370;
	ld.shared.f32 	%f388, [%r32+1408];
	fma.rn.f32 	%f389, %f388, %f384, %f372;
	ld.shared.f32 	%f390, [%r36+1408];
	fma.rn.f32 	%f391, %f390, %f384, %f374;
	ld.shared.f32 	%f392, [%r40+1408];
	fma.rn.f32 	%f393, %f392, %f384, %f376;
	ld.shared.f32 	%f394, [%r43+1408];
	fma.rn.f32 	%f395, %f394, %f384, %f378;
	ld.shared.f32 	%f396, [%r46+1408];
	fma.rn.f32 	%f397, %f396, %f384, %f380;
	ld.shared.f32 	%f398, [%r49+1408];
	fma.rn.f32 	%f399, %f398, %f384, %f382;
	ld.shared.f32 	%f400, [%r24+1472];
	ld.const.f32 	%f401, [d_Filter+36];
	fma.rn.f32 	%f402, %f400, %f401, %f385;
	ld.shared.f32 	%f403, [%r29+1472];
	fma.rn.f32 	%f404, %f403, %f401, %f387;
	ld.shared.f32 	%f405, [%r32+1472];
	fma.rn.f32 	%f406, %f405, %f401, %f389;
	ld.shared.f32 	%f407, [%r36+1472];
	fma.rn.f32 	%f408, %f407, %f401, %f391;
	ld.shared.f32 	%f409, [%r40+1472];
	fma.rn.f32 	%f410, %f409, %f401, %f393;
	ld.shared.f32 	%f411, [%r43+1472];
	fma.rn.f32 	%f412, %f411, %f401, %f395;
	ld.shared.f32 	%f413, [%r46+1472];
	fma.rn.f32 	%f414, %f413, %f401, %f397;
	ld.shared.f32 	%f415, [%r49+1472];
	fma.rn.f32 	%f416, %f415, %f401, %f399;
	ld.shared.f32 	%f417, [%r24+1536];
	ld.const.f32 	%f418, [d_Filter+32];
	fma.rn.f32 	%f419, %f417, %f418, %f402;
	ld.shared.f32 	%f420, [%r29+1536];
	fma.rn.f32 	%f421, %f420, %f418, %f404;
	ld.shared.f32 	%f422, [%r32+1536];
	fma.rn.f32 	%f423, %f422, %f418, %f406;
	ld.shared.f32 	%f424, [%r36+1536];
	fma.rn.f32 	%f425, %f424, %f418, %f408;
	ld.shared.f32 	%f426, [%r40+1536];
	fma.rn.f32 	%f427, %f426, %f418, %f410;
	ld.shared.f32 	%f428, [%r43+1536];
	fma.rn.f32 	%f429, %f428, %f418, %f412;
	ld.shared.f32 	%f430, [%r46+1536];
	fma.rn.f32 	%f431, %f430, %f418, %f414;
	ld.shared.f32 	%f432, [%r49+1536];
	fma.rn.f32 	%f433, %f432, %f418, %f416;
	ld.shared.f32 	%f434, [%r24+1600];
	ld.const.f32 	%f435, [d_Filter+28];
	fma.rn.f32 	%f436, %f434, %f435, %f419;
	ld.shared.f32 	%f437, [%r29+1600];
	fma.rn.f32 	%f438, %f437, %f435, %f421;
	ld.shared.f32 	%f439, [%r32+1600];
	fma.rn.f32 	%f440, %f439, %f435, %f423;
	ld.shared.f32 	%f441, [%r36+1600];
	fma.rn.f32 	%f442, %f441, %f435, %f425;
	ld.shared.f32 	%f443, [%r40+1600];
	fma.rn.f32 	%f444, %f443, %f435, %f427;
	ld.shared.f32 	%f445, [%r43+1600];
	fma.rn.f32 	%f446, %f445, %f435, %f429;
	ld.shared.f32 	%f447, [%r46+1600];
	fma.rn.f32 	%f448, %f447, %f435, %f431;
	ld.shared.f32 	%f449, [%r49+1600];
	fma.rn.f32 	%f450, %f449, %f435, %f433;
	ld.shared.f32 	%f451, [%r24+1664];
	ld.const.f32 	%f452, [d_Filter+24];
	fma.rn.f32 	%f453, %f451, %f452, %f436;
	ld.shared.f32 	%f454, [%r29+1664];
	fma.rn.f32 	%f455, %f454, %f452, %f438;
	ld.shared.f32 	%f456, [%r32+1664];
	fma.rn.f32 	%f457, %f456, %f452, %f440;
	ld.shared.f32 	%f458, [%r36+1664];
	fma.rn.f32 	%f459, %f458, %f452, %f442;
	ld.shared.f32 	%f460, [%r40+1664];
	fma.rn.f32 	%f461, %f460, %f452, %f444;
	ld.shared.f32 	%f462, [%r43+1664];
	fma.rn.f32 	%f463, %f462, %f452, %f446;
	ld.shared.f32 	%f464, [%r46+1664];
	fma.rn.f32 	%f465, %f464, %f452, %f448;
	ld.shared.f32 	%f466, [%r49+1664];
	fma.rn.f32 	%f467, %f466, %f452, %f450;
	ld.shared.f32 	%f468, [%r24+1728];
	ld.const.f32 	%f469, [d_Filter+20];
	fma.rn.f32 	%f470, %f468, %f469, %f453;
	ld.shared.f32 	%f471, [%r29+1728];
	fma.rn.f32 	%f472, %f471, %f469, %f455;
	ld.shared.f32 	%f473, [%r32+1728];
	fma.rn.f32 	%f474, %f473, %f469, %f457;
	ld.shared.f32 	%f475, [%r36+1728];
	fma.rn.f32 	%f476, %f475, %f469, %f459;
	ld.shared.f32 	%f477, [%r40+1728];
	fma.rn.f32 	%f478, %f477, %f469, %f461;
	ld.shared.f32 	%f479, [%r43+1728];
	fma.rn.f32 	%f480, %f479, %f469, %f463;
	ld.shared.f32 	%f481, [%r46+1728];
	fma.rn.f32 	%f482, %f481, %f469, %f465;
	ld.shared.f32 	%f483, [%r49+1728];
	fma.rn.f32 	%f484, %f483, %f469, %f467;
	ld.shared.f32 	%f485, [%r24+1792];
	ld.const.f32 	%f486, [d_Filter+16];
	fma.rn.f32 	%f487, %f485, %f486, %f470;
	ld.shared.f32 	%f488, [%r29+1792];
	fma.rn.f32 	%f489, %f488, %f486, %f472;
	ld.shared.f32 	%f490, [%r32+1792];
	fma.rn.f32 	%f491, %f490, %f486, %f474;
	ld.shared.f32 	%f492, [%r36+1792];
	fma.rn.f32 	%f493, %f492, %f486, %f476;
	ld.shared.f32 	%f494, [%r40+1792];
	fma.rn.f32 	%f495, %f494, %f486, %f478;
	ld.shared.f32 	%f496, [%r43+1792];
	fma.rn.f32 	%f497, %f496, %f486, %f480;
	ld.shared.f32 	%f498, [%r46+1792];
	fma.rn.f32 	%f499, %f498, %f486, %f482;
	ld.shared.f32 	%f500, [%r49+1792];
	fma.rn.f32 	%f501, %f500, %f486, %f484;
	ld.shared.f32 	%f502, [%r24+1856];
	ld.const.f32 	%f503, [d_Filter+12];
	fma.rn.f32 	%f504, %f502, %f503, %f487;
	ld.shared.f32 	%f505, [%r29+1856];
	fma.rn.f32 	%f506, %f505, %f503, %f489;
	ld.shared.f32 	%f507, [%r32+1856];
	fma.rn.f32 	%f508, %f507, %f503, %f491;
	ld.shared.f32 	%f509, [%r36+1856];
	fma.rn.f32 	%f510, %f509, %f503, %f493;
	ld.shared.f32 	%f511, [%r40+1856];
	fma.rn.f32 	%f512, %f511, %f503, %f495;
	ld.shared.f32 	%f513, [%r43+1856];
	fma.rn.f32 	%f514, %f513, %f503, %f497;
	ld.shared.f32 	%f515, [%r46+1856];
	fma.rn.f32 	%f516, %f515, %f503, %f499;
	ld.shared.f32 	%f517, [%r49+1856];
	fma.rn.f32 	%f518, %f517, %f503, %f501;
	ld.shared.f32 	%f519, [%r24+1920];
	ld.const.f32 	%f520, [d_Filter+8];
	fma.rn.f32 	%f521, %f519, %f520, %f504;
	ld.shared.f32 	%f522, [%r29+1920];
	fma.rn.f32 	%f523, %f522, %f520, %f506;
	ld.shared.f32 	%f524, [%r32+1920];
	fma.rn.f32 	%f525, %f524, %f520, %f508;
	ld.shared.f32 	%f526, [%r36+1920];
	fma.rn.f32 	%f527, %f526, %f520, %f510;
	ld.shared.f32 	%f528, [%r40+1920];
	fma.rn.f32 	%f529, %f528, %f520, %f512;
	ld.shared.f32 	%f530, [%r43+1920];
	fma.rn.f32 	%f531, %f530, %f520, %f514;
	ld.shared.f32 	%f532, [%r46+1920];
	fma.rn.f32 	%f533, %f532, %f520, %f516;
	ld.shared.f32 	%f534, [%r49+1920];
	fma.rn.f32 	%f535, %f534, %f520, %f518;
	ld.shared.f32 	%f536, [%r24+1984];
	ld.const.f32 	%f537, [d_Filter+4];
	fma.rn.f32 	%f538, %f536, %f537, %f521;
	ld.shared.f32 	%f539, [%r29+1984];
	fma.rn.f32 	%f540, %f539, %f537, %f523;
	ld.shared.f32 	%f541, [%r32+1984];
	fma.rn.f32 	%f542, %f541, %f537, %f525;
	ld.shared.f32 	%f543, [%r36+1984];
	fma.rn.f32 	%f544, %f543, %f537, %f527;
	ld.shared.f32 	%f545, [%r40+1984];
	fma.rn.f32 	%f546, %f545, %f537, %f529;
	ld.shared.f32 	%f547, [%r43+1984];
	fma.rn.f32 	%f548, %f547, %f537, %f531;
	ld.shared.f32 	%f549, [%r46+1984];
	fma.rn.f32 	%f550, %f549, %f537, %f533;
	ld.shared.f32 	%f551, [%r49+1984];
	fma.rn.f32 	%f552, %f551, %f537, %f535;
	ld.shared.f32 	%f553, [%r24+2048];
	ld.const.f32 	%f554, [d_Filter];
	fma.rn.f32 	%f555, %f553, %f554, %f538;
	ld.shared.f32 	%f556, [%r29+2048];
	fma.rn.f32 	%f557, %f556, %f554, %f540;
	ld.shared.f32 	%f558, [%r32+2048];
	fma.rn.f32 	%f559, %f558, %f554, %f542;
	ld.shared.f32 	%f560, [%r36+2048];
	fma.rn.f32 	%f561, %f560, %f554, %f544;
	ld.shared.f32 	%f562, [%r40+2048];
	fma.rn.f32 	%f563, %f562, %f554, %f546;
	ld.shared.f32 	%f564, [%r43+2048];
	fma.rn.f32 	%f565, %f564, %f554, %f548;
	ld.shared.f32 	%f566, [%r46+2048];
	fma.rn.f32 	%f567, %f566, %f554, %f550;
	ld.shared.f32 	%f568, [%r49+2048];
	fma.rn.f32 	%f569, %f568, %f554, %f552;
	cvta.to.global.u64 	%rd27, %rd1;
	mad.lo.s32 	%r57, %r1, %r7, %r11;
	mul.wide.s32 	%rd28, %r57, 4;
	add.s64 	%rd29, %rd27, %rd28;
	st.global.f32 	[%rd29], %f555;
	add.s32 	%r58, %r25, %r5;
	mad.lo.s32 	%r59, %r58, %r1, %r11;
	mul.wide.u32 	%rd30, %r59, 4;
	add.s64 	%rd31, %rd27, %rd30;
	st.global.f32 	[%rd31], %f557;
	add.s32 	%r60, %r58, %r3;
	mad.lo.s32 	%r61, %r60, %r1, %r11;
	mul.wide.u32 	%rd32, %r61, 4;
	add.s64 	%rd33, %rd27, %rd32;
	st.global.f32 	[%rd33], %f559;
	add.s32 	%r62, %r60, %r3;
	mad.lo.s32 	%r63, %r62, %r1, %r11;
	mul.wide.u32 	%rd34, %r63, 4;
	add.s64 	%rd35, %rd27, %rd34;
	st.global.f32 	[%rd35], %f561;
	add.s32 	%r64, %r62, %r3;
	mad.lo.s32 	%r65, %r64, %r1, %r11;
	mul.wide.u32 	%rd36, %r65, 4;
	add.s64 	%rd37, %rd27, %rd36;
	st.global.f32 	[%rd37], %f563;
	add.s32 	%r66, %r64, %r3;
	mad.lo.s32 	%r67, %r66, %r1, %r11;
	mul.wide.u32 	%rd38, %r67, 4;
	add.s64 	%rd39, %rd27, %rd38;
	st.global.f32 	[%rd39], %f565;
	add.s32 	%r68, %r66, %r3;
	mad.lo.s32 	%r69, %r68, %r1, %r11;
	mul.wide.u32 	%rd40, %r69, 4;
	add.s64 	%rd41, %rd27, %rd40;
	st.global.f32 	[%rd41], %f567;
	add.s32 	%r70, %r68, %r3;
	mad.lo.s32 	%r71, %r70, %r1, %r11;
	mul.wide.u32 	%rd42, %r71, 4;
	add.s64 	%rd43, %rd27, %rd42;
	st.global.f32 	[%rd43], %f569;
	ret;

}


// ===== COMPILED SASS (sm_100) =====

	.target	sm_100

	.elftype	@"ET_EXEC"


//--------------------- .note.nv.tkinfo           --------------------------
	.section	.note.nv.tkinfo,"",@"SHT_NOTE"
	.sectionflags	@"SHF_NOTE_NV_TKINFO"
	.tkinfo
        /*0018*/ 	.word	0x00000002
        /*0030*/ 	.string	""
        /*0030*/ 	.string	"ptxas"
        /*0030*/ 	.string	"Cuda compilation tools, release 13.0, V13.0.88"
        /*0030*/ 	.string	"Build cuda_13.0.r13.0/compiler.36424714_0"
        /*0030*/ 	.string	"-arch sm_100 -m 64 "



//--------------------- .note.nv.cuinfo           --------------------------
	.section	.note.nv.cuinfo,"",@"SHT_NOTE"
	.sectionflags	@"SHF_NOTE_NV_CUINFO"
        /*0018*/ 	.short	0x0002
        /*001a*/ 	.short	0x0064
        /*001c*/ 	.short	0x0082
	.zero		2


//--------------------- .nv.info                  --------------------------
	.section	.nv.info,"",@"SHT_CUDA_INFO"
	.align	4


	//----- nvinfo : EIATTR_REGCOUNT
	.align		4
        /*0000*/ 	.byte	0x04, 0x2f
        /*0002*/ 	.short	(.L_2 - .L_1)
	.align		4
.L_1:
        /*0004*/ 	.word	index@(_Z17convolutionRowGPUPfS_ii)
        /*0008*/ 	.word	0x00000017


	//----- nvinfo : EIATTR_FRAME_SIZE
	.align		4
.L_2:
        /*000c*/ 	.byte	0x04, 0x11
        /*000e*/ 	.short	(.L_4 - .L_3)
	.align		4
.L_3:
        /*0010*/ 	.word	index@(_Z17convolutionRowGPUPfS_ii)
        /*0014*/ 	.word	0x00000000


	//----- nvinfo : EIATTR_REGCOUNT
	.align		4
.L_4:
        /*0018*/ 	.byte	0x04, 0x2f
        /*001a*/ 	.short	(.L_6 - .L_5)
	.align		4
.L_5:
        /*001c*/ 	.word	index@(_Z20convolutionColumnGPUPfS_ii)
        /*0020*/ 	.word	0x00000020


	//----- nvinfo : EIATTR_FRAME_SIZE
	.align		4
.L_6:
        /*0024*/ 	.byte	0x04, 0x11
        /*0026*/ 	.short	(.L_8 - .L_7)
	.align		4
.L_7:
        /*0028*/ 	.word	index@(_Z20convolutionColumnGPUPfS_ii)
        /*002c*/ 	.word	0x00000000


	//----- nvinfo : EIATTR_MIN_STACK_SIZE
	.align		4
.L_8:
        /*0030*/ 	.byte	0x04, 0x12
        /*0032*/ 	.short	(.L_10 - .L_9)
	.align		4
.L_9:
        /*0034*/ 	.word	index@(_Z20convolutionColumnGPUPfS_ii)
        /*0038*/ 	.word	0x00000000


	//----- nvinfo : EIATTR_MIN_STACK_SIZE
	.align		4
.L_10:
        /*003c*/ 	.byte	0x04, 0x12
        /*003e*/ 	.short	(.L_12 - .L_11)
	.align		4
.L_11:
        /*0040*/ 	.word	index@(_Z17convolutionRowGPUPfS_ii)
        /*0044*/ 	.word	0x00000000
.L_12:


//--------------------- .nv.compat                --------------------------
	.section	.nv.compat,"",@"SHT_CUDA_COMPAT_INFO"
	.align	4
        /*0000*/ 	.byte	0x02, 0x09, 0x00, 0x00, 0x02, 0x02, 0x01, 0x00, 0x02, 0x05, 0x05, 0x00, 0x03, 0x07, 0x01, 0x01
        /*0010*/ 	.byte	0x02, 0x03, 0x00, 0x00, 0x02, 0x06, 0x01, 0x00, 0x04, 0x0b, 0x08, 0x00, 0x09, 0x00, 0x00, 0x00
        /*0020*/ 	.byte	0x00, 0x00, 0x00, 0x00


//--------------------- .nv.info._Z20convolutionColumnGPUPfS_ii --------------------------
	.section	.nv.info._Z20convolutionColumnGPUPfS_ii,"",@"SHT_CUDA_INFO"
	.sectionflags	@""
	.align	4


	//----- nvinfo : EIATTR_CUDA_API_VERSION
	.align		4
        /*0000*/ 	.byte	0x04, 0x37
        /*0002*/ 	.short	(.L_14 - .L_13)
.L_13:
        /*0004*/ 	.word	0x00000082


	//----- nvinfo : EIATTR_KPARAM_INFO
	.align		4
.L_14:
        /*0008*/ 	.byte	0x04, 0x17
        /*000a*/ 	.short	(.L_16 - .L_15)
.L_15:
        /*000c*/ 	.word	0x00000000
        /*0010*/ 	.short	0x0003
        /*0012*/ 	.short	0x0014
        /*0014*/ 	.byte	0x00, 0xf0, 0x11, 0x00


	//----- nvinfo : EIATTR_KPARAM_INFO
	.align		4
.L_16:
        /*0018*/ 	.byte	0x04, 0x17
        /*001a*/ 	.short	(.L_18 - .L_17)
.L_17:
        /*001c*/ 	.word	0x00000000
        /*0020*/ 	.short	0x0002
        /*0022*/ 	.short	0x0010
        /*0024*/ 	.byte	0x00, 0xf0, 0x11, 0x00


	//----- nvinfo : EIATTR_KPARAM_INFO
	.align		4
.L_18:
        /*0028*/ 	.byte	0x04, 0x17
        /*002a*/ 	.short	(.L_20 - .L_19)
.L_19:
        /*002c*/ 	.word	0x00000000
        /*0030*/ 	.short	0x0001
        /*0032*/ 	.short	0x0008
        /*0034*/ 	.byte	0x00, 0xf5, 0x21, 0x00


	//----- nvinfo : EIATTR_KPARAM_INFO
	.align		4
.L_20:
        /*0038*/ 	.byte	0x04, 0x17
        /*003a*/ 	.short	(.L_22 - .L_21)
.L_21:
        /*003c*/ 	.word	0x00000000
        /*0040*/ 	.short	0x0000
        /*0042*/ 	.short	0x0000
        /*0044*/ 	.byte	0x00, 0xf5, 0x21, 0x00


	//----- nvinfo : EIATTR_SPARSE_MMA_MASK
	.align		4
.L_22:
        /*0048*/ 	.byte	0x03, 0x50
        /*004a*/ 	.short	0x0000


	//----- nvinfo : EIATTR_MAXREG_COUNT
	.align		4
        /*004c*/ 	.byte	0x03, 0x1b
        /*004e*/ 	.short	0x00ff


	//----- nvinfo : EIATTR_NUM_BARRIERS
	.align		4
        /*0050*/ 	.byte	0x02, 0x4c
        /*0052*/ 	.byte	0x01
	.zero		1


	//----- nvinfo : EIATTR_MERCURY_ISA_VERSION
	.align		4
        /*0054*/ 	.byte	0x03, 0x5f
        /*0056*/ 	.short	0x0101


	//----- nvinfo : EIATTR_VRC_CTA_INIT_COUNT
	.align		4
        /*0058*/ 	.byte	0x02, 0x4a
	.zero		1
	.zero		1


	//----- nvinfo : EIATTR_EXIT_INSTR_OFFSETS
	.align		4
        /*005c*/ 	.byte	0x04, 0x1c
        /*005e*/ 	.short	(.L_24 - .L_23)


	//   ....[0]....
.L_23:
        /*0060*/ 	.word	0x00002990


	//----- nvinfo : EIATTR_CBANK_PARAM_SIZE
	.align		4
.L_24:
        /*0064*/ 	.byte	0x03, 0x19
        /*0066*/ 	.short	0x0018


	//----- nvinfo : EIATTR_PARAM_CBANK
	.align		4
        /*0068*/ 	.byte	0x04, 0x0a
        /*006a*/ 	.short	(.L_26 - .L_25)
	.align		4
.L_25:
        /*006c*/ 	.word	index@(.nv.constant0._Z20convolutionColumnGPUPfS_ii)
        /*0070*/ 	.short	0x0380
        /*0072*/ 	.short	0x0018


	//----- nvinfo : EIATTR_SW_WAR
	.align		4
.L_26:
        /*0074*/ 	.byte	0x04, 0x36
        /*0076*/ 	.short	(.L_28 - .L_27)
.L_27:
        /*0078*/ 	.word	0x00000008
.L_28:


//--------------------- .nv.info._Z17convolutionRowGPUPfS_ii --------------------------
	.section	.nv.info._Z17convolutionRowGPUPfS_ii,"",@"SHT_CUDA_INFO"
	.sectionflags	@""
	.align	4


	//----- nvinfo : EIATTR_CUDA_API_VERSION
	.align		4
        /*0000*/ 	.byte	0x04, 0x37
        /*0002*/ 	.short	(.L_30 - .L_29)
.L_29:
        /*0004*/ 	.word	0x00000082


	//----- nvinfo : EIATTR_KPARAM_INFO
	.align		4
.L_30:
        /*0008*/ 	.byte	0x04, 0x17
        /*000a*/ 	.short	(.L_32 - .L_31)
.L_31:
        /*000c*/ 	.word	0x00000000
        /*0010*/ 	.short	0x0003
        /*0012*/ 	.short	0x0014
        /*0014*/ 	.byte	0x00, 0xf0, 0x11, 0x00


	//----- nvinfo : EIATTR_KPARAM_INFO
	.align		4
.L_32:
        /*0018*/ 	.byte	0x04, 0x17
        /*001a*/ 	.short	(.L_34 - .L_33)
.L_33:
        /*001c*/ 	.word	0x00000000
        /*0020*/ 	.short	0x0002
        /*0022*/ 	.short	0x0010
        /*0024*/ 	.byte	0x00, 0xf0, 0x11, 0x00


	//----- nvinfo : EIATTR_KPARAM_INFO
	.align		4
.L_34:
        /*0028*/ 	.byte	0x04, 0x17
        /*002a*/ 	.short	(.L_36 - .L_35)
.L_35:
        /*002c*/ 	.word	0x00000000
        /*0030*/ 	.short	0x0001
        /*0032*/ 	.short	0x0008
        /*0034*/ 	.byte	0x00, 0xf5, 0x21, 0x00


	//----- nvinfo : EIATTR_KPARAM_INFO
	.align		4
.L_36:
        /*0038*/ 	.byte	0x04, 0x17
        /*003a*/ 	.short	(.L_38 - .L_37)
.L_37:
        /*003c*/ 	.word	0x00000000
        /*0040*/ 	.short	0x0000
        /*0042*/ 	.short	0x0000
        /*0044*/ 	.byte	0x00, 0xf5, 0x21, 0x00


	//----- nvinfo : EIATTR_SPARSE_MMA_MASK
	.align		4
.L_38:
        /*0048*/ 	.byte	0x03, 0x50
        /*004a*/ 	.short	0x0000


	//----- nvinfo : EIATTR_MAXREG_COUNT
	.align		4
        /*004c*/ 	.byte	0x03, 0x1b
        /*004e*/ 	.short	0x00ff


	//----- nvinfo : EIATTR_NUM_BARRIERS
	.align		4
        /*0050*/ 	.byte	0x02, 0x4c
        /*0052*/ 	.byte	0x01
	.zero		1


	//----- nvinfo : EIATTR_MERCURY_ISA_VERSION
	.align		4
        /*0054*/ 	.byte	0x03, 0x5f
        /*0056*/ 	.short	0x0101


	//----- nvinfo : EIATTR_VRC_CTA_INIT_COUNT
	.align		4
        /*0058*/ 	.byte	0x02, 0x4a
	.zero		1
	.zero		1


	//----- nvinfo : EIATTR_EXIT_INSTR_OFFSETS
	.align		4
        /*005c*/ 	.byte	0x04, 0x1c
        /*005e*/ 	.short	(.L_40 - .L_39)


	//   ....[0]....
.L_39:
        /*0060*/ 	.word	0x00000760


	//----- nvinfo : EIATTR_CBANK_PARAM_SIZE
	.align		4
.L_40:
        /*0064*/ 	.byte	0x03, 0x19
        /*0066*/ 	.short	0x0018


	//----- nvinfo : EIATTR_PARAM_CBANK
	.align		4
        /*0068*/ 	.byte	0x04, 0x0a
        /*006a*/ 	.short	(.L_42 - .L_41)
	.align		4
.L_41:
        /*006c*/ 	.word	index@(.nv.constant0._Z17convolutionRowGPUPfS_ii)
        /*0070*/ 	.short	0x0380
        /*0072*/ 	.short	0x0018


	//----- nvinfo : EIATTR_SW_WAR
	.align		4
.L_42:
        /*0074*/ 	.byte	0x04, 0x36
        /*0076*/ 	.short	(.L_44 - .L_43)
.L_43:
        /*0078*/ 	.word	0x00000008
.L_44:


//--------------------- .nv.callgraph             --------------------------
	.section	.nv.callgraph,"",@"SHT_CUDA_CALLGRAPH"
	.align	4
	.sectionentsize	8
	.align		4
        /*0000*/ 	.word	0x00000000
	.align		4
        /*0004*/ 	.word	0xffffffff
	.align		4
        /*0008*/ 	.word	0x00000000
	.align		4
        /*000c*/ 	.word	0xfffffffe
	.align		4
        /*0010*/ 	.word	0x00000000
	.align		4
        /*0014*/ 	.word	0xfffffffd
	.align		4
        /*0018*/ 	.word	0x00000000
	.align		4
        /*001c*/ 	.word	0xfffffffc


//--------------------- .nv.constant3             --------------------------
	.section	.nv.constant3,"a",@progbits
	.align	4
.nv.constant3:
	.type		d_Filter,@object
	.size		d_Filter,(.L_0 - d_Filter)
d_Filter:
	.zero		132
.L_0:


//--------------------- .text._Z20convolutionColumnGPUPfS_ii --------------------------
	.section	.text._Z20convolutionColumnGPUPfS_ii,"ax",@progbits
	.align	128
        .global         _Z20convolutionColumnGPUPfS_ii
        .type           _Z20convolutionColumnGPUPfS_ii,@function
        .size           _Z20convolutionColumnGPUPfS_ii,(.L_x_2 - _Z20convolutionColumnGPUPfS_ii)
        .other          _Z20convolutionColumnGPUPfS_ii,@"STO_CUDA_ENTRY STV_DEFAULT"
_Z20convolutionColumnGPUPfS_ii:
.text._Z20convolutionColumnGPUPfS_ii:
[----:B------:R-:W-:Y:S08]  /*0000*/  LDC R1, c[0x0][0x37c] ;  /* 0x0000df00ff017b82 */ /* 0x000ff00000000800 */
[----:B------:R-:W0:Y:S01]  /*0010*/  S2UR UR4, SR_CTAID.Y ;  /* 0x00000000000479c3 */ /* 0x000e220000002600 */
[----:B------:R-:W1:Y:S01]  /*0020*/  S2R R0, SR_TID.Y ;  /* 0x0000000000007919 */ /* 0x000e620000002200 */
[----:B------:R-:W0:Y:S01]  /*0030*/  LDCU UR7, c[0x0][0x364] ;  /* 0x00006c80ff0777ac */ /* 0x000e220008000800 */
[----:B------:R-:W2:Y:S01]  /*0040*/  S2R R23, SR_TID.X ;  /* 0x0000000000177919 */ /* 0x000ea20000002100 */
[----:B------:R-:W3:Y:S04]  /*0050*/  LDCU UR10, c[0x0][0x390] ;  /* 0x00007200ff0a77ac */ /* 0x000ee80008000800 */
[----:B------:R-:W2:Y:S01]  /*0060*/  S2UR UR6, SR_CTAID.X ;  /* 0x00000000000679c3 */ /* 0x000ea20000002500 */
[----:B------:R-:W4:Y:S01]  /*0070*/  LDCU.64 UR12, c[0x0][0x388] ;  /* 0x00007100ff0c77ac */ /* 0x000f220008000a00 */
[----:B------:R-:W5:Y:S06]  /*0080*/  LDCU.64 UR8, c[0x0][0x358] ;  /* 0x00006b00ff0877ac */ /* 0x000f6c0008000a00 */
[----:B------:R-:W2:Y:S01]  /*0090*/  LDC R10, c[0x0][0x360] ;  /* 0x0000d800ff0a7b82 */ /* 0x000ea20000000800 */
[----:B------:R-:W5:Y:S01]  /*00a0*/  LDCU.128 UR16, c[0x3][0x60] ;  /* 0x00c00c00ff1077ac */ /* 0x000f620008000c00 */
[----:B------:R-:W5:Y:S06]  /*00b0*/  LDCU.128 UR20, c[0x3][0x50] ;  /* 0x00c00a00ff1477ac */ /* 0x000f6c0008000c00 */
[----:B------:R-:W5:Y:S01]  /*00c0*/  LDC.64 R4, c[0x0][0x388] ;  /* 0x0000e200ff047b82 */ /* 0x000f620000000a00 */
[----:B---3--:R-:W-:Y:S01]  /*00d0*/  IADD3 R11, PT, PT, RZ, -UR10, RZ ;  /* 0x8000000aff0b7c10 */ /* 0x008fe2000fffe0ff */
[----:B0-----:R-:W-:-:S02]  /*00e0*/  UIMAD UR4, UR4, UR7, URZ ;  /* 0x00000007040472a4 */ /* 0x001fc4000f8e02ff */
[----:B------:R-:W-:Y:S01]  /*00f0*/  UIADD3 UR5, UPT, UPT, UR10, 0x20, URZ ;  /* 0x000000200a057890 */ /* 0x000fe2000fffe0ff */
[----:B------:R-:W0:Y:S03]  /*0100*/  LDCU.128 UR24, c[0x3][0x40] ;  /* 0x00c00800ff1877ac */ /* 0x000e260008000c00 */
[----:B------:R-:W-:Y:S01]  /*0110*/  MOV R3, UR4 ;  /* 0x0000000400037c02 */ /* 0x000fe20008000f00 */
[----:B------:R-:W3:Y:S03]  /*0120*/  LDCU.128 UR28, c[0x3][0x30] ;  /* 0x00c00600ff1c77ac */ /* 0x000ee60008000c00 */
[----:B-1----:R-:W-:Y:S01]  /*0130*/  LEA R3, R3, R0, 0x3 ;  /* 0x0000000003037211 */ /* 0x002fe200078e18ff */
[----:B------:R-:W1:Y:S03]  /*0140*/  LDCU.128 UR32, c[0x3][0x20] ;  /* 0x00c00400ff2077ac */ /* 0x000e660008000c00 */
[----:B------:R-:W-:Y:S01]  /*0150*/  IADD3 R2, PT, PT, R3, 0x10, RZ ;  /* 0x0000001003027810 */ /* 0x000fe20007ffe0ff */
[C---:B--2---:R-:W-:Y:S01]  /*0160*/  IMAD R20, R10.reuse, UR6, R23 ;  /* 0x000000060a147c24 */ /* 0x044fe2000f8e0217 */
[----:B------:R-:W-:Y:S01]  /*0170*/  IADD3 R15, PT, PT, R10, 0x10, RZ ;  /* 0x000000100a0f7810 */ /* 0x000fe20007ffe0ff */
[----:B------:R-:W-:-:S02]  /*0180*/  USHF.L.U32 UR6, UR5, 0x4, URZ ;  /* 0x0000000405067899 */ /* 0x000fc400080006ff */
[----:B------:R-:W-:Y:S01]  /*0190*/  IMAD R7, R2, UR5, RZ ;  /* 0x0000000502077c24 */ /* 0x000fe2000f8e02ff */
[----:B------:R-:W-:Y:S01]  /*01a0*/  SHF.R.S32.HI R2, RZ, 0x1f, R20 ;  /* 0x0000001fff027819 */ /* 0x000fe20000011414 */
[----:B------:R-:W2:Y:S01]  /*01b0*/  LDCU.128 UR36, c[0x3][0x10] ;  /* 0x00c00200ff2477ac */ /* 0x000ea20008000c00 */
[-C--:B------:R-:W-:Y:S02]  /*01c0*/  IADD3 R13, PT, PT, R15, R10.reuse, RZ ;  /* 0x0000000a0f0d7210 */ /* 0x080fe40007ffe0ff */
[C---:B------:R-:W-:Y:S01]  /*01d0*/  IADD3 R9, P0, PT, R20.reuse, R7, RZ ;  /* 0x0000000714097210 */ /* 0x040fe20007f1e0ff */
[----:B------:R-:W2:Y:S01]  /*01e0*/  LDCU.128 UR40, c[0x3][URZ] ;  /* 0x00c00000ff2877ac */ /* 0x000ea20008000c00 */
[----:B------:R-:W-:Y:S02]  /*01f0*/  IADD3 R19, PT, PT, R13, R10, RZ ;  /* 0x0000000a0d137210 */ /* 0x000fe40007ffe0ff */
[----:B------:R-:W-:Y:S02]  /*0200*/  LEA.HI.X.SX32 R12, R7, R2, 0x1, P0 ;  /* 0x00000002070c7211 */ /* 0x000fe400000f0eff */
[----:B------:R-:W-:-:S02]  /*0210*/  IADD3 R2, PT, PT, R20, 0x10, R7 ;  /* 0x0000001014027810 */ /* 0x000fc40007ffe007 */
[----:B------:R-:W-:Y:S02]  /*0220*/  IADD3 R25, PT, PT, R19, R10, RZ ;  /* 0x0000000a13197210 */ /* 0x000fe40007ffe0ff */
[----:B------:R-:W-:Y:S02]  /*0230*/  LEA R6, R11, R2, 0x4 ;  /* 0x000000020b067211 */ /* 0x000fe400078e20ff */
[----:B----4-:R-:W-:Y:S02]  /*0240*/  LEA R8, P0, R9, UR12, 0x2 ;  /* 0x0000000c09087c11 */ /* 0x010fe4000f8010ff */
[----:B------:R-:W-:Y:S02]  /*0250*/  IADD3 R11, PT, PT, R25, R10, RZ ;  /* 0x0000000a190b7210 */ /* 0x000fe40007ffe0ff */
[----:B------:R-:W-:Y:S01]  /*0260*/  IADD3 R7, PT, PT, R6, -0x200, RZ ;  /* 0xfffffe0006077810 */ /* 0x000fe20007ffe0ff */
[----:B------:R-:W-:Y:S01]  /*0270*/  IMAD R27, R15, UR5, R2 ;  /* 0x000000050f1b7c24 */ /* 0x000fe2000f8e0202 */
[----:B------:R-:W-:-:S02]  /*0280*/  LEA.HI.X R9, R9, UR13, R12, 0x2, P0 ;  /* 0x0000000d09097c11 */ /* 0x000fc400080f140c */
[----:B------:R-:W-:Y:S01]  /*0290*/  MOV R17, UR6 ;  /* 0x0000000600117c02 */ /* 0x000fe20008000f00 */
[----:B-----5:R-:W-:Y:S01]  /*02a0*/  IMAD.WIDE R6, R7, 0x4, R4 ;  /* 0x0000000407067825 */ /* 0x020fe200078e0204 */
[-C--:B------:R-:W-:Y:S01]  /*02b0*/  IADD3 R15, PT, PT, R11, R10.reuse, RZ ;  /* 0x0000000a0b0f7210 */ /* 0x080fe20007ffe0ff */
[----:B------:R4:W5:Y:S01]  /*02c0*/  LDG.E R21, desc[UR8][R8.64+0x40] ;  /* 0x0000400808157981 */ /* 0x000962000c1e1900 */
[----:B------:R-:W-:Y:S01]  /*02d0*/  MOV R24, UR7 ;  /* 0x0000000700187c02 */ /* 0x000fe20008000f00 */
[----:B------:R-:W-:Y:S01]  /*02e0*/  IMAD R13, R13, UR5, R2 ;  /* 0x000000050d0d7c24 */ /* 0x000fe2000f8e0202 */
[----:B------:R-:W-:Y:S01]  /*02f0*/  IADD3 R29, PT, PT, R15, R10, RZ ;  /* 0x0000000a0f1d7210 */ /* 0x000fe20007ffe0ff */
[----:B------:R-:W-:Y:S01]  /*0300*/  IMAD.WIDE R16, R17, 0x4, R8 ;  /* 0x0000000411107825 */ /* 0x000fe200078e0208 */
[----:B------:R0:W3:Y:S01]  /*0310*/  LDG.E R22, desc[UR8][R6.64] ;  /* 0x0000000806167981 */ /* 0x0000e2000c1e1900 */
[----:B------:R-:W1:Y:S02]  /*0320*/  LDCU.128 UR12, c[0x3][0x70] ;  /* 0x00c00e00ff0c77ac */ /* 0x000e640008000c00 */
[----:B------:R-:W-:-:S02]  /*0330*/  IMAD R19, R19, UR5, R2 ;  /* 0x0000000513137c24 */ /* 0x000fc4000f8e0202 */
[----:B------:R-:W-:Y:S01]  /*0340*/  IMAD R25, R25, UR5, R2 ;  /* 0x0000000519197c24 */ /* 0x000fe2000f8e0202 */
[----:B------:R-:W2:Y:S01]  /*0350*/  LDG.E R16, desc[UR8][R16.64+0x40] ;  /* 0x0000400810107981 */ /* 0x000ea2000c1e1900 */
[----:B----4-:R-:W-:-:S04]  /*0360*/  IMAD.WIDE.U32 R8, R13, 0x4, R4 ;  /* 0x000000040d087825 */ /* 0x010fc800078e0004 */
[----:B------:R-:W-:Y:S02]  /*0370*/  IMAD R13, R11, UR5, R2 ;  /* 0x000000050b0d7c24 */ /* 0x000fe4000f8e0202 */
[----:B------:R-:W-:Y:S01]  /*0380*/  IMAD.WIDE.U32 R26, R27, 0x4, R4 ;  /* 0x000000041b1a7825 */ /* 0x000fe200078e0004 */
[----:B------:R-:W4:Y:S03]  /*0390*/  LDG.E R9, desc[UR8][R8.64] ;  /* 0x0000000808097981 */ /* 0x000f26000c1e1900 */
[--C-:B------:R-:W-:Y:S01]  /*03a0*/  IMAD R15, R15, UR5, R2.reuse ;  /* 0x000000050f0f7c24 */ /* 0x100fe2000f8e0202 */
[----:B------:R-:W4:Y:S01]  /*03b0*/  LDG.E R17, desc[UR8][R26.64] ;  /* 0x000000081a117981 */ /* 0x000f22000c1e1900 */
[----:B------:R-:W-:Y:S02]  /*03c0*/  IMAD R29, R29, UR5, R2 ;  /* 0x000000051d1d7c24 */ /* 0x000fe4000f8e0202 */
[----:B0-----:R-:W-:-:S04]  /*03d0*/  IMAD.WIDE.U32 R6, R19, 0x4, R4 ;  /* 0x0000000413067825 */ /* 0x001fc800078e0004 */
[--C-:B------:R-:W-:Y:S02]  /*03e0*/  IMAD.WIDE.U32 R10, R25, 0x4, R4.reuse ;  /* 0x00000004190a7825 */ /* 0x100fe400078e0004 */
[----:B------:R0:W4:Y:S02]  /*03f0*/  LDG.E R25, desc[UR8][R6.64] ;  /* 0x0000000806197981 */ /* 0x000124000c1e1900 */
[--C-:B------:R-:W-:Y:S02]  /*0400*/  IMAD.WIDE.U32 R12, R13, 0x4, R4.reuse ;  /* 0x000000040d0c7825 */ /* 0x100fe400078e0004 */
[----:B------:R1:W4:Y:S02]  /*0410*/  LDG.E R10, desc[UR8][R10.64] ;  /* 0x000000080a0a7981 */ /* 0x000324000c1e1900 */
[--C-:B------:R-:W-:Y:S02]  /*0420*/  IMAD.WIDE.U32 R14, R15, 0x4, R4.reuse ;  /* 0x000000040f0e7825 */ /* 0x100fe400078e0004 */
[----:B------:R1:W4:Y:S02]  /*0430*/  LDG.E R12, desc[UR8][R12.64] ;  /* 0x000000080c0c7981 */ /* 0x000324000c1e1900 */
[----:B------:R-:W-:-:S02]  /*0440*/  IMAD.WIDE.U32 R18, R29, 0x4, R4 ;  /* 0x000000041d127825 */ /* 0x000fc400078e0004 */
[----:B------:R1:W4:Y:S04]  /*0450*/  LDG.E R14, desc[UR8][R14.64] ;  /* 0x000000080e0e7981 */ /* 0x000328000c1e1900 */
[----:B------:R2:W4:Y:S01]  /*0460*/  LDG.E R18, desc[UR8][R18.64] ;  /* 0x0000000812127981 */ /* 0x000522000c1e1900 */
[----:B------:R-:W1:Y:S01]  /*0470*/  S2UR UR6, SR_CgaCtaId ;  /* 0x00000000000679c3 */ /* 0x000e620000008800 */
[----:B------:R-:W-:Y:S01]  /*0480*/  UMOV UR5, 0x400 ;  /* 0x0000040000057882 */ /* 0x000fe20000000000 */
[C---:B------:R-:W-:Y:S02]  /*0490*/  IADD3 R4, PT, PT, R0.reuse, UR7, RZ ;  /* 0x0000000700047c10 */ /* 0x040fe4000fffe0ff */
[-C--:B------:R-:W-:Y:S02]  /*04a0*/  LEA R0, R0, R23.reuse, 0x4 ;  /* 0x0000001700007211 */ /* 0x080fe400078e20ff */
[----:B0-----:R-:W-:-:S02]  /*04b0*/  LEA R6, R4, R23, 0x4 ;  /* 0x0000001704067211 */ /* 0x001fc400078e20ff */
[----:B------:R-:W-:Y:S02]  /*04c0*/  MOV R2, UR7 ;  /* 0x0000000700027c02 */ /* 0x000fe40008000f00 */
[----:B------:R-:W-:Y:S02]  /*04d0*/  MOV R8, UR7 ;  /* 0x0000000700087c02 */ /* 0x000fe40008000f00 */
[----:B-1----:R-:W-:Y:S01]  /*04e0*/  MOV R11, UR7 ;  /* 0x00000007000b7c02 */ /* 0x002fe20008000f00 */
[----:B------:R-:W-:-:S06]  /*04f0*/  ULEA UR5, UR6, UR5, 0x18 ;  /* 0x0000000506057291 */ /* 0x000fcc000f8ec0ff */
[----:B------:R-:W-:Y:S02]  /*0500*/  LEA R7, R0, UR5, 0x2 ;  /* 0x0000000500077c11 */ /* 0x000fe4000f8e10ff */
[----:B------:R-:W-:Y:S02]  /*0510*/  LEA R6, R6, UR5, 0x2 ;  /* 0x0000000506067c11 */ /* 0x000fe4000f8e10ff */
[-C--:B------:R-:W-:Y:S01]  /*0520*/  LEA R5, R2, R7.reuse, 0x7 ;  /* 0x0000000702057211 */ /* 0x080fe200078e38ff */
[----:B------:R-:W0:Y:S01]  /*0530*/  LDCU UR5, c[0x3][0x80] ;  /* 0x00c01000ff0577ac */ /* 0x000e220008000800 */
[----:B------:R-:W-:Y:S02]  /*0540*/  LEA R8, R8, R7, 0x8 ;  /* 0x0000000708087211 */ /* 0x000fe400078e40ff */
[----:B------:R-:W-:Y:S02]  /*0550*/  MOV R13, UR7 ;  /* 0x00000007000d7c02 */ /* 0x000fe40008000f00 */
[----:B------:R-:W-:-:S02]  /*0560*/  MOV R0, UR7 ;  /* 0x0000000700007c02 */ /* 0x000fc40008000f00 */
[----:B------:R-:W-:Y:S02]  /*0570*/  LEA R2, R2, R5, 0x6 ;  /* 0x0000000502027211 */ /* 0x000fe400078e30ff */
[----:B------:R-:W-:Y:S02]  /*0580*/  LEA R11, R11, R8, 0x7 ;  /* 0x000000080b0b7211 */ /* 0x000fe400078e38ff */
[----:B------:R-:W-:Y:S01]  /*0590*/  LEA R15, R24, R7, 0x9 ;  /* 0x00000007180f7211 */ /* 0x000fe200078e48ff */
[----:B---3--:R1:W-:Y:S04]  /*05a0*/  STS [R7], R22 ;  /* 0x0000001607007388 */ /* 0x0083e80000000800 */
[----:B-----5:R-:W-:Y:S04]  /*05b0*/  STS [R6], R21 ;  /* 0x0000001506007388 */ /* 0x020fe80000000800 */
[----:B--2---:R2:W-:Y:S01]  /*05c0*/  STS [R5], R16 ;  /* 0x0000001005007388 */ /* 0x0045e20000000800 */
[----:B-1----:R-:W-:-:S04]  /*05d0*/  MOV R22, UR7 ;  /* 0x0000000700167c02 */ /* 0x002fc80008000f00 */
[----:B------:R-:W-:Y:S02]  /*05e0*/  LEA R19, R22, R15, 0x6 ;  /* 0x0000000f16137211 */ /* 0x000fe400078e30ff */
[----:B--2---:R-:W-:Y:S01]  /*05f0*/  LEA R16, R13, R8, 0x6 ;  /* 0x000000080d107211 */ /* 0x004fe200078e30ff */
[----:B----4-:R-:W-:Y:S01]  /*0600*/  STS [R2], R17 ;  /* 0x0000001102007388 */ /* 0x010fe20000000800 */
[----:B------:R-:W-:-:S03]  /*0610*/  LEA R13, R0, R11, 0x6 ;  /* 0x0000000b000d7211 */ /* 0x000fc600078e30ff */
[----:B------:R-:W-:Y:S04]  /*0620*/  STS [R8], R9 ;  /* 0x0000000908007388 */ /* 0x000fe80000000800 */
[----:B------:R-:W-:Y:S04]  /*0630*/  STS [R16], R25 ;  /* 0x0000001910007388 */ /* 0x000fe80000000800 */
[----:B------:R-:W-:Y:S04]  /*0640*/  STS [R11], R10 ;  /* 0x0000000a0b007388 */ /* 0x000fe80000000800 */
[----:B------:R-:W-:Y:S04]  /*0650*/  STS [R13], R12 ;  /* 0x0000000c0d007388 */ /* 0x000fe80000000800 */
[----:B------:R-:W-:Y:S04]  /*0660*/  STS [R15], R14 ;  /* 0x0000000e0f007388 */ /* 0x000fe80000000800 */
[----:B------:R-:W-:Y:S01]  /*0670*/  STS [R19], R18 ;  /* 0x0000001213007388 */ /* 0x000fe20000000800 */
[----:B------:R-:W-:Y:S06]  /*0680*/  BAR.SYNC.DEFER_BLOCKING 0x0 ;  /* 0x0000000000007b1d */ /* 0x000fec0000010000 */
[----:B------:R-:W0:Y:S04]  /*0690*/  LDS R0, [R7] ;  /* 0x0000000007007984 */ /* 0x000e280000000800 */
[----:B------:R-:W1:Y:S04]  /*06a0*/  LDS R23, [R7+0x40] ;  /* 0x0000400007177984 */ /* 0x000e680000000800 */
[----:B------:R-:W2:Y:S04]  /*06b0*/  LDS R27, [R7+0x80] ;  /* 0x00008000071b7984 */ /* 0x000ea80000000800 */
[----:B------:R-:W3:Y:S04]  /*06c0*/  LDS R29, [R7+0xc0] ;  /* 0x0000c000071d7984 */ /* 0x000ee80000000800 */
[----:B------:R-:W4:Y:S04]  /*06d0*/  LDS R22, [R7+0x100] ;  /* 0x0001000007167984 */ /* 0x000f280000000800 */
[----:B------:R-:W5:Y:S04]  /*06e0*/  LDS R21, [R7+0x140] ;  /* 0x0001400007157984 */ /* 0x000f680000000800 */
[----:B------:R-:W5:Y:S04]  /*06f0*/  LDS R12, [R7+0x180] ;  /* 0x00018000070c7984 */ /* 0x000f680000000800 */
[----:B------:R-:W5:Y:S04]  /*0700*/  LDS R17, [R7+0x1c0] ;  /* 0x0001c00007117984 */ /* 0x000f680000000800 */
[----:B------:R-:W5:Y:S04]  /*0710*/  LDS R15, [R7+0x200] ;  /* 0x00020000070f7984 */ /* 0x000f680000000800 */
[----:B------:R-:W5:Y:S01]  /*0720*/  LDS R9, [R7+0x240] ;  /* 0x0002400007097984 */ /* 0x000f620000000800 */
[----:B0-----:R-:W-:-:S03]  /*0730*/  FFMA R0, R0, UR5, RZ ;  /* 0x0000000500007c23 */ /* 0x001fc600080000ff */
[----:B------:R-:W0:Y:S01]  /*0740*/  LDS R14, [R7+0x280] ;  /* 0x00028000070e7984 */ /* 0x000e220000000800 */
[----:B-1----:R-:W-:-:S03]  /*0750*/  FFMA R0, R23, UR15, R0 ;  /* 0x0000000f17007c23 */ /* 0x002fc60008000000 */
[----:B------:R-:W1:Y:S01]  /*0760*/  LDS R19, [R7+0x2c0] ;  /* 0x0002c00007137984 */ /* 0x000e620000000800 */
[----:B--2---:R-:W-:-:S03]  /*0770*/  FFMA R0, R27, UR14, R0 ;  /* 0x0000000e1b007c23 */ /* 0x004fc60008000000 */
[----:B------:R-:W2:Y:S01]  /*0780*/  LDS R10, [R7+0x300] ;  /* 0x00030000070a7984 */ /* 0x000ea20000000800 */
[----:B---3--:R-:W-:-:S03]  /*0790*/  FFMA R0, R29, UR13, R0 ;  /* 0x0000000d1d007c23 */ /* 0x008fc60008000000 */
[----:B------:R-:W3:Y:S01]  /*07a0*/  LDS R18, [R7+0x340] ;  /* 0x0003400007127984 */ /* 0x000ee20000000800 */
[----:B----4-:R-:W-:-:S03]  /*07b0*/  FFMA R0, R22, UR12, R0 ;  /* 0x0000000c16007c23 */ /* 0x010fc60008000000 */
[----:B------:R-:W-:Y:S01]  /*07c0*/  LDS R23, [R6+0x40] ;  /* 0x0000400006177984 */ /* 0x000fe20000000800 */
[----:B-----5:R-:W-:-:S03]  /*07d0*/  FFMA R21, R21, UR19, R0 ;  /* 0x0000001315157c23 */ /* 0x020fc60008000000 */
[----:B------:R-:W-:Y:S01]  /*07e0*/  LDS R24, [R7+0x400] ;  /* 0x0004000007187984 */ /* 0x000fe20000000800 */
[----:B------:R-:W-:-:S03]  /*07f0*/  FFMA R0, R12, UR18, R21 ;  /* 0x000000120c007c23 */ /* 0x000fc60008000015 */
[----:B------:R-:W-:Y:S04]  /*0800*/  LDS R25, [R6+0x80] ;  /* 0x0000800006197984 */ /* 0x000fe80000000800 */
[----:B------:R-:W4:Y:S01]  /*0810*/  LDS R12, [R7+0x380] ;  /* 0x00038000070c7984 */ /* 0x000f220000000800 */
[----:B------:R-:W-:-:S03]  /*0820*/  FFMA R22, R17, UR17, R0 ;  /* 0x0000001111167c23 */ /* 0x000fc60008000000 */
[----:B------:R-:W5:Y:S04]  /*0830*/  LDS R0, [R6] ;  /* 0x0000000006007984 */ /* 0x000f680000000800 */
[----:B------:R-:W5:Y:S01]  /*0840*/  LDS R17, [R7+0x3c0] ;  /* 0x0003c00007117984 */ /* 0x000f620000000800 */
[----:B------:R-:W-:-:S03]  /*0850*/  FFMA R22, R15, UR16, R22 ;  /* 0x000000100f167c23 */ /* 0x000fc60008000016 */
[----:B------:R-:W-:Y:S01]  /*0860*/  LDS R15, [R6+0xc0] ;  /* 0x0000c000060f7984 */ /* 0x000fe20000000800 */
[----:B------:R-:W-:-:S03]  /*0870*/  FFMA R9, R9, UR23, R22 ;  /* 0x0000001709097c23 */ /* 0x000fc60008000016 */
[----:B------:R-:W-:Y:S01]  /*0880*/  LDS R21, [R6+0x140] ;  /* 0x0001400006157984 */ /* 0x000fe20000000800 */
[----:B0-----:R-:W-:-:S03]  /*0890*/  FFMA R22, R14, UR22, R9 ;  /* 0x000000160e167c23 */ /* 0x001fc60008000009 */
[----:B------:R-:W0:Y:S04]  /*08a0*/  LDS R14, [R7+0x440] ;  /* 0x00044000070e7984 */ /* 0x000e280000000800 */
        /* <DEDUP_REMOVED lines=8> */
[----:B------:R-:W4:Y:S01]  /*0930*/  LDS R19, [R6+0x180] ;  /* 0x0001800006137984 */ /* 0x000f220000000800 */
[----:B-----5:R-:W-:Y:S01]  /*0940*/  FFMA R0, R0, UR5, RZ ;  /* 0x0000000500007c23 */ /* 0x020fe200080000ff */
[----:B------:R-:W-:-:S03]  /*0950*/  FFMA R17, R17, UR25, R12 ;  /* 0x0000001911117c23 */ /* 0x000fc6000800000c */
[----:B------:R-:W-:Y:S01]  /*0960*/  FFMA R0, R23, UR15, R0 ;  /* 0x0000000f17007c23 */ /* 0x000fe20008000000 */
[----:B------:R-:W-:Y:S01]  /*0970*/  LDS R12, [R6+0x200] ;  /* 0x00020000060c7984 */ /* 0x000fe20000000800 */
[----:B------:R-:W-:-:S03]  /*0980*/  FFMA R23, R24, UR24, R17 ;  /* 0x0000001818177c23 */ /* 0x000fc60008000011 */
[----:B------:R-:W5:Y:S01]  /*0990*/  LDS R17, [R6+0x1c0] ;  /* 0x0001c00006117984 */ /* 0x000f620000000800 */
[----:B------:R-:W-:-:S03]  /*09a0*/  FFMA R0, R25, UR14, R0 ;  /* 0x0000000e19007c23 */ /* 0x000fc60008000000 */
[----:B------:R-:W5:Y:S01]  /*09b0*/  LDS R24, [R7+0x540] ;  /* 0x0005400007187984 */ /* 0x000f620000000800 */
[----:B0-----:R-:W-:Y:S01]  /*09c0*/  FFMA R26, R14, UR31, R23 ;  /* 0x0000001f0e1a7c23 */ /* 0x001fe20008000017 */
[----:B------:R-:W-:Y:S02]  /*09d0*/  FFMA R23, R15, UR13, R0 ;  /* 0x0000000d0f177c23 */ /* 0x000fe40008000000 */
[----:B------:R-:W0:Y:S04]  /*09e0*/  LDS R14, [R7+0x580] ;  /* 0x00058000070e7984 */ /* 0x000e280000000800 */
[----:B------:R-:W0:Y:S01]  /*09f0*/  LDS R15, [R6+0x240] ;  /* 0x00024000060f7984 */ /* 0x000e220000000800 */
[----:B------:R-:W-:-:S03]  /*0a00*/  FFMA R25, R9, UR30, R26 ;  /* 0x0000001e09197c23 */ /* 0x000fc6000800001a */
[----:B------:R-:W0:Y:S01]  /*0a10*/  LDS R9, [R6+0x280] ;  /* 0x0002800006097984 */ /* 0x000e220000000800 */
[----:B-1----:R-:W-:Y:S01]  /*0a20*/  FFMA R22, R22, UR12, R23 ;  /* 0x0000000c16167c23 */ /* 0x002fe20008000017 */
[----:B--2---:R-:W-:Y:S02]  /*0a30*/  FFMA R25, R10, UR29, R25 ;  /* 0x0000001d0a197c23 */ /* 0x004fe40008000019 */
[----:B------:R-:W1:Y:S01]  /*0a40*/  LDS R10, [R7+0x5c0] ;  /* 0x0005c000070a7984 */ /* 0x000e620000000800 */
[----:B------:R-:W-:-:S03]  /*0a50*/  FFMA R22, R21, UR19, R22 ;  /* 0x0000001315167c23 */ /* 0x000fc60008000016 */
[----:B------:R-:W2:Y:S01]  /*0a60*/  LDS R0, [R5] ;  /* 0x0000000005007984 */ /* 0x000ea20000000800 */
[----:B---3--:R-:W-:-:S03]  /*0a70*/  FFMA R27, R18, UR28, R25 ;  /* 0x0000001c121b7c23 */ /* 0x008fc60008000019 */
[----:B------:R-:W3:Y:S01]  /*0a80*/  LDS R23, [R6+0x2c0] ;  /* 0x0002c00006177984 */ /* 0x000ee20000000800 */
[----:B----4-:R-:W-:-:S03]  /*0a90*/  FFMA R26, R19, UR18, R22 ;  /* 0x00000012131a7c23 */ /* 0x010fc60008000016 */
[----:B------:R-:W4:Y:S04]  /*0aa0*/  LDS R18, [R5+0x40] ;  /* 0x0000400005127984 */ /* 0x000f280000000800 */
[----:B------:R-:W4:Y:S04]  /*0ab0*/  LDS R19, [R7+0x600] ;  /* 0x0006000007137984 */ /* 0x000f280000000800 */
[----:B------:R-:W4:Y:S01]  /*0ac0*/  LDS R21, [R6+0x300] ;  /* 0x0003000006157984 */ /* 0x000f220000000800 */
[----:B-----5:R-:W-:-:S03]  /*0ad0*/  FFMA R25, R17, UR17, R26 ;  /* 0x0000001111197c23 */ /* 0x020fc6000800001a */
[----:B------:R-:W5:Y:S01]  /*0ae0*/  LDS R22, [R5+0x80] ;  /* 0x0000800005167984 */ /* 0x000f620000000800 */
[----:B------:R-:W-:Y:S01]  /*0af0*/  FFMA R12, R12, UR16, R25 ;  /* 0x000000100c0c7c23 */ /* 0x000fe20008000019 */
[----:B------:R-:W-:Y:S02]  /*0b00*/  FFMA R27, R24, UR35, R27 ;  /* 0x00000023181b7c23 */ /* 0x000fe4000800001b */
[----:B------:R-:W5:Y:S02]  /*0b10*/  LDS R17, [R5+0xc0] ;  /* 0x0000c00005117984 */ /* 0x000f640000000800 */
[----:B0-----:R-:W-:Y:S01]  /*0b20*/  FFMA R27, R14, UR34, R27 ;  /* 0x000000220e1b7c23 */ /* 0x001fe2000800001b */
[----:B------:R-:W-:Y:S01]  /*0b30*/  FFMA R24, R15, UR23, R12 ;  /* 0x000000170f187c23 */ /* 0x000fe2000800000c */
[----:B------:R-:W-:Y:S04]  /*0b40*/  LDS R14, [R6+0x340] ;  /* 0x00034000060e7984 */ /* 0x000fe80000000800 */
[----:B------:R-:W0:Y:S01]  /*0b50*/  LDS R12, [R7+0x640] ;  /* 0x00064000070c7984 */ /* 0x000e220000000800 */
[----:B------:R-:W-:-:S03]  /*0b60*/  FFMA R24, R9, UR22, R24 ;  /* 0x0000001609187c23 */ /* 0x000fc60008000018 */
[----:B------:R-:W0:Y:S04]  /*0b70*/  LDS R15, [R5+0x100] ;  /* 0x00010000050f7984 */ /* 0x000e280000000800 */
[----:B------:R-:W0:Y:S01]  /*0b80*/  LDS R9, [R7+0x680] ;  /* 0x0006800007097984 */ /* 0x000e220000000800 */
[----:B-1----:R-:W-:Y:S01]  /*0b90*/  FFMA R26, R10, UR33, R27 ;  /* 0x000000210a1a7c23 */ /* 0x002fe2000800001b */
[----:B--2---:R-:W-:Y:S01]  /*0ba0*/  FFMA R25, R0, UR5, RZ ;  /* 0x0000000500197c23 */ /* 0x004fe200080000ff */
[----:B---3--:R-:W-:Y:S01]  /*0bb0*/  FFMA R24, R23, UR21, R24 ;  /* 0x0000001517187c23 */ /* 0x008fe20008000018 */
[----:B------:R-:W1:Y:S04]  /*0bc0*/  LDS R10, [R6+0x380] ;  /* 0x00038000060a7984 */ /* 0x000e680000000800 */
[----:B------:R-:W2:Y:S01]  /*0bd0*/  LDS R23, [R5+0x140] ;  /* 0x0001400005177984 */ /* 0x000ea20000000800 */
[----:B----4-:R-:W-:Y:S01]  /*0be0*/  FFMA R29, R18, UR15, R25 ;  /* 0x0000000f121d7c23 */ /* 0x010fe20008000019 */
[----:B------:R-:W-:-:S02]  /*0bf0*/  FFMA R27, R19, UR32, R26 ;  /* 0x00000020131b7c23 */ /* 0x000fc4000800001a */
[----:B------:R-:W3:Y:S01]  /*0c00*/  LDS R18, [R6+0x3c0] ;  /* 0x0003c00006127984 */ /* 0x000ee20000000800 */
[----:B------:R-:W-:-:S03]  /*0c10*/  FFMA R25, R21, UR20, R24 ;  /* 0x0000001415197c23 */ /* 0x000fc60008000018 */
[----:B------:R-:W4:Y:S01]  /*0c20*/  LDS R19, [R5+0x180] ;  /* 0x0001800005137984 */ /* 0x000f220000000800 */
[----:B-----5:R-:W-:-:S03]  /*0c30*/  FFMA R24, R22, UR14, R29 ;  /* 0x0000000e16187c23 */ /* 0x020fc6000800001d */
[----:B------:R-:W5:Y:S04]  /*0c40*/  LDS R21, [R7+0x6c0] ;  /* 0x0006c00007157984 */ /* 0x000f680000000800 */
[----:B------:R-:W5:Y:S01]  /*0c50*/  LDS R22, [R6+0x400] ;  /* 0x0004000006167984 */ /* 0x000f620000000800 */
[----:B------:R-:W-:-:S03]  /*0c60*/  FFMA R26, R17, UR13, R24 ;  /* 0x0000000d111a7c23 */ /* 0x000fc60008000018 */
[----:B------:R-:W5:Y:S04]  /*0c70*/  LDS R0, [R5+0x1c0] ;  /* 0x0001c00005007984 */ /* 0x000f680000000800 */
[----:B------:R-:W5:Y:S01]  /*0c80*/  LDS R17, [R5+0x200] ;  /* 0x0002000005117984 */ /* 0x000f620000000800 */
[----:B0-----:R-:W-:Y:S01]  /*0c90*/  FFMA R24, R12, UR39, R27 ;  /* 0x000000270c187c23 */ /* 0x001fe2000800001b */
[----:B------:R-:W-:Y:S02]  /*0ca0*/  FFMA R25, R14, UR27, R25 ;  /* 0x0000001b0e197c23 */ /* 0x000fe40008000019 */
[----:B------:R-:W0:Y:S01]  /*0cb0*/  LDS R12, [R7+0x700] ;  /* 0x00070000070c7984 */ /* 0x000e220000000800 */
[----:B------:R-:W-:-:S03]  /*0cc0*/  FFMA R26, R15, UR12, R26 ;  /* 0x0000000c0f1a7c23 */ /* 0x000fc6000800001a */
[----:B------:R-:W0:Y:S01]  /*0cd0*/  LDS R14, [R6+0x440] ;  /* 0x00044000060e7984 */ /* 0x000e220000000800 */
[----:B------:R-:W-:-:S03]  /*0ce0*/  FFMA R24, R9, UR38, R24 ;  /* 0x0000002609187c23 */ /* 0x000fc60008000018 */
[----:B------:R-:W0:Y:S04]  /*0cf0*/  LDS R15, [R5+0x240] ;  /* 0x00024000050f7984 */ /* 0x000e280000000800 */
[----:B------:R-:W0:Y:S01]  /*0d00*/  LDS R9, [R7+0x740] ;  /* 0x0007400007097984 */ /* 0x000e220000000800 */
[----:B-1----:R-:W-:Y:S01]  /*0d10*/  FFMA R25, R10, UR26, R25 ;  /* 0x0000001a0a197c23 */ /* 0x002fe20008000019 */
[----:B--2---:R-:W-:Y:S02]  /*0d20*/  FFMA R26, R23, UR19, R26 ;  /* 0x00000013171a7c23 */ /* 0x004fe4000800001a */
[----:B------:R-:W1:Y:S01]  /*0d30*/  LDS R23, [R5+0x280] ;  /* 0x0002800005177984 */ /* 0x000e620000000800 */
[----:B---3--:R-:W-:Y:S01]  /*0d40*/  FFMA R25, R18, UR25, R25 ;  /* 0x0000001912197c23 */ /* 0x008fe20008000019 */
[----:B----4-:R-:W-:-:S02]  /*0d50*/  FFMA R29, R19, UR18, R26 ;  /* 0x00000012131d7c23 */ /* 0x010fc4000800001a */
[----:B------:R-:W2:Y:S04]  /*0d60*/  LDS R10, [R6+0x480] ;  /* 0x00048000060a7984 */ /* 0x000ea80000000800 */
[----:B------:R-:W3:Y:S01]  /*0d70*/  LDS R19, [R5+0x2c0] ;  /* 0x0002c00005137984 */ /* 0x000ee20000000800 */
[----:B-----5:R-:W-:Y:S01]  /*0d80*/  FFMA R27, R21, UR37, R24 ;  /* 0x00000025151b7c23 */ /* 0x020fe20008000018 */
[----:B------:R-:W-:Y:S02]  /*0d90*/  FFMA R25, R22, UR24, R25 ;  /* 0x0000001816197c23 */ /* 0x000fe40008000019 */
[----:B------:R-:W4:Y:S01]  /*0da0*/  LDS R18, [R6+0x4c0] ;  /* 0x0004c00006127984 */ /* 0x000f220000000800 */
[----:B------:R-:W-:-:S03]  /*0db0*/  FFMA R24, R0, UR17, R29 ;  /* 0x0000001100187c23 */ /* 0x000fc6000800001d */
[----:B------:R-:W5:Y:S04]  /*0dc0*/  LDS R22, [R7+0x780] ;  /* 0x0007800007167984 */ /* 0x000f680000000800 */
[----:B------:R-:W5:Y:S01]  /*0dd0*/  LDS R21, [R5+0x300] ;  /* 0x0003000005157984 */ /* 0x000f620000000800 */
[----:B------:R-:W-:-:S03]  /*0de0*/  FFMA R26, R17, UR16, R24 ;  /* 0x00000010111a7c23 */ /* 0x000fc60008000018 */
[----:B------:R-:W5:Y:S04]  /*0df0*/  LDS R0, [R2] ;  /* 0x0000000002007984 */ /* 0x000f680000000800 */
        /* <DEDUP_REMOVED lines=12> */
[----:B---3--:R-:W-:-:S03]  /*0ec0*/  FFMA R26, R19, UR21, R26 ;  /* 0x00000015131a7c23 */ /* 0x008fc6000800001a */
[----:B------:R-:W2:Y:S01]  /*0ed0*/  LDS R24, [R2+0xc0] ;  /* 0x0000c00002187984 */ /* 0x000ea20000000800 */
[----:B----4-:R-:W-:Y:S01]  /*0ee0*/  FFMA R25, R18, UR29, R25 ;  /* 0x0000001d12197c23 */ /* 0x010fe20008000019 */
[----:B-----5:R-:W-:Y:S02]  /*0ef0*/  FFMA R19, R22, UR42, R27 ;  /* 0x0000002a16137c23 */ /* 0x020fe4000800001b */
[----:B------:R-:W3:Y:S01]  /*0f00*/  LDS R18, [R6+0x580] ;  /* 0x0005800006127984 */ /* 0x000ee20000000800 */
[----:B------:R-:W-:-:S03]  /*0f10*/  FFMA R27, R21, UR20, R26 ;  /* 0x00000014151b7c23 */ /* 0x000fc6000800001a */
[----:B------:R-:W4:Y:S01]  /*0f20*/  LDS R22, [R7+0x7c0] ;  /* 0x0007c00007167984 */ /* 0x000f220000000800 */
[----:B------:R-:W-:-:S03]  /*0f30*/  FFMA R0, R0, UR5, RZ ;  /* 0x0000000500007c23 */ /* 0x000fc600080000ff */
[----:B------:R-:W5:Y:S04]  /*0f40*/  LDS R21, [R5+0x3c0] ;  /* 0x0003c00005157984 */ /* 0x000f680000000800 */
[----:B------:R-:W5:Y:S01]  /*0f50*/  LDS R23, [R2+0x100] ;  /* 0x0001000002177984 */ /* 0x000f620000000800 */
[----:B------:R-:W-:-:S03]  /*0f60*/  FFMA R26, R17, UR15, R0 ;  /* 0x0000000f111a7c23 */ /* 0x000fc60008000000 */
[----:B------:R-:W5:Y:S01]  /*0f70*/  LDS R17, [R2+0x140] ;  /* 0x0001400002117984 */ /* 0x000f620000000800 */
[----:B0-----:R-:W-:Y:S01]  /*0f80*/  FFMA R0, R12, UR28, R25 ;  /* 0x0000001c0c007c23 */ /* 0x001fe20008000019 */
[----:B------:R-:W-:Y:S02]  /*0f90*/  FFMA R29, R14, UR27, R27 ;  /* 0x0000001b0e1d7c23 */ /* 0x000fe4000800001b */
[----:B------:R-:W0:Y:S04]  /*0fa0*/  LDS R12, [R6+0x5c0] ;  /* 0x0005c000060c7984 */ /* 0x000e280000000800 */
[----:B------:R-:W0:Y:S01]  /*0fb0*/  LDS R14, [R5+0x400] ;  /* 0x00040000050e7984 */ /* 0x000e220000000800 */
[----:B------:R-:W-:Y:S01]  /*0fc0*/  FFMA R27, R15, UR14, R26 ;  /* 0x0000000e0f1b7c23 */ /* 0x000fe2000800001a */
[----:B------:R-:W-:-:S02]  /*0fd0*/  FFMA R25, R9, UR35, R0 ;  /* 0x0000002309197c23 */ /* 0x000fc40008000000 */
[----:B------:R-:W0:Y:S04]  /*0fe0*/  LDS R15, [R2+0x180] ;  /* 0x00018000020f7984 */ /* 0x000e280000000800 */
[----:B------:R-:W0:Y:S04]  /*0ff0*/  LDS R0, [R6+0x600] ;  /* 0x0006000006007984 */ /* 0x000e280000000800 */
[----:B------:R-:W0:Y:S01]  /*1000*/  LDS R9, [R5+0x440] ;  /* 0x0004400005097984 */ /* 0x000e220000000800 */
[----:B-1----:R-:W-:Y:S01]  /*1010*/  FFMA R26, R10, UR26, R29 ;  /* 0x0000001a0a1a7c23 */ /* 0x002fe2000800001d */
[----:B--2---:R-:W-:-:S02]  /*1020*/  FFMA R24, R24, UR13, R27 ;  /* 0x0000000d18187c23 */ /* 0x004fc4000800001b */
[----:B------:R-:W1:Y:S01]  /*1030*/  LDS R10, [R2+0x1c0] ;  /* 0x0001c000020a7984 */ /* 0x000e620000000800 */
[----:B---3--:R-:W-:Y:S01]  /*1040*/  FFMA R25, R18, UR34, R25 ;  /* 0x0000002212197c23 */ /* 0x008fe20008000019 */
[----:B----4-:R-:W-:Y:S02]  /*1050*/  FFMA R19, R22, UR41, R19 ;  /* 0x0000002916137c23 */ /* 0x010fe40008000013 */
[----:B------:R-:W-:Y:S01]  /*1060*/  LDS R18, [R2+0x200] ;  /* 0x0002000002127984 */ /* 0x000fe20000000800 */
[----:B-----5:R-:W-:-:S03]  /*1070*/  FFMA R27, R21, UR25, R26 ;  /* 0x00000019151b7c23 */ /* 0x020fc6000800001a */
[----:B------:R-:W2:Y:S01]  /*1080*/  LDS R22, [R6+0x640] ;  /* 0x0006400006167984 */ /* 0x000ea20000000800 */
[----:B------:R-:W-:-:S03]  /*1090*/  FFMA R24, R23, UR12, R24 ;  /* 0x0000000c17187c23 */ /* 0x000fc60008000018 */
[----:B------:R-:W3:Y:S01]  /*10a0*/  LDS R21, [R5+0x480] ;  /* 0x0004800005157984 */ /* 0x000ee20000000800 */
[----:B------:R-:W-:-:S03]  /*10b0*/  FFMA R24, R17, UR19, R24 ;  /* 0x0000001311187c23 */ /* 0x000fc60008000018 */
[----:B------:R-:W4:Y:S04]  /*10c0*/  LDS R23, [R5+0x4c0] ;  /* 0x0004c00005177984 */ /* 0x000f280000000800 */
[----:B------:R-:W5:Y:S01]  /*10d0*/  LDS R17, [R2+0x240] ;  /* 0x0002400002117984 */ /* 0x000f620000000800 */
[----:B0-----:R-:W-:Y:S01]  /*10e0*/  FFMA R25, R12, UR33, R25 ;  /* 0x000000210c197c23 */ /* 0x001fe20008000019 */
[----:B------:R-:W-:Y:S02]  /*10f0*/  FFMA R26, R14, UR24, R27 ;  /* 0x000000180e1a7c23 */ /* 0x000fe4000800001b */
[----:B------:R-:W-:Y:S04]  /*1100*/  LDS R12, [R2+0x280] ;  /* 0x00028000020c7984 */ /* 0x000fe80000000800 */
[----:B------:R-:W0:Y:S01]  /*1110*/  LDS R14, [R5+0x500] ;  /* 0x00050000050e7984 */ /* 0x000e220000000800 */
[----:B------:R-:W-:Y:S01]  /*1120*/  FFMA R27, R15, UR18, R24 ;  /* 0x000000120f1b7c23 */ /* 0x000fe20008000018 */
[----:B------:R-:W-:-:S02]  /*1130*/  FFMA R25, R0, UR32, R25 ;  /* 0x0000002000197c23 */ /* 0x000fc40008000019 */
[----:B------:R-:W0:Y:S04]  /*1140*/  LDS R15, [R6+0x680] ;  /* 0x00068000060f7984 */ /* 0x000e280000000800 */
[----:B------:R-:W0:Y:S01]  /*1150*/  LDS R0, [R2+0x2c0] ;  /* 0x0002c00002007984 */ /* 0x000e220000000800 */
[----:B------:R-:W-:-:S03]  /*1160*/  FFMA R26, R9, UR31, R26 ;  /* 0x0000001f091a7c23 */ /* 0x000fc6000800001a */
[----:B------:R-:W0:Y:S01]  /*1170*/  LDS R9, [R2+0x300] ;  /* 0x0003000002097984 */ /* 0x000e220000000800 */
[----:B-1----:R-:W-:-:S03]  /*1180*/  FFMA R27, R10, UR17, R27 ;  /* 0x000000110a1b7c23 */ /* 0x002fc6000800001b */
[----:B------:R-:W1:Y:S01]  /*1190*/  LDS R10, [R5+0x540] ;  /* 0x00054000050a7984 */ /* 0x000e620000000800 */
[----:B--2---:R-:W-:Y:S01]  /*11a0*/  FFMA R24, R22, UR39, R25 ;  /* 0x0000002716187c23 */ /* 0x004fe20008000019 */
[----:B------:R-:W-:Y:S02]  /*11b0*/  FFMA R22, R18, UR16, R27 ;  /* 0x0000001012167c23 */ /* 0x000fe4000800001b */
[----:B------:R-:W2:Y:S01]  /*11c0*/  LDS R18, [R5+0x580] ;  /* 0x0005800005127984 */ /* 0x000ea20000000800 */
[----:B---3--:R-:W-:-:S03]  /*11d0*/  FFMA R26, R21, UR30, R26 ;  /* 0x0000001e151a7c23 */ /* 0x008fc6000800001a */
[----:B------:R-:W3:Y:S01]  /*11e0*/  LDS R21, [R2+0x340] ;  /* 0x0003400002157984 */ /* 0x000ee20000000800 */
[----:B----4-:R-:W-:-:S03]  /*11f0*/  FFMA R25, R23, UR29, R26 ;  /* 0x0000001d17197c23 */ /* 0x010fc6000800001a */
[----:B------:R-:W4:Y:S01]  /*1200*/  LDS R23, [R5+0x5c0] ;  /* 0x0005c00005177984 */ /* 0x000f220000000800 */
[----:B-----5:R-:W-:-:S03]  /*1210*/  FFMA R27, R17, UR23, R22 ;  /* 0x00000017111b7c23 */ /* 0x020fc60008000016 */
        /* <DEDUP_REMOVED lines=10> */
[----:B------:R-:W-:-:S03]  /*12c0*/  FFMA R28, R9, UR20, R28 ;  /* 0x00000014091c7c23 */ /* 0x000fc6000800001c */
[----:B------:R-:W0:Y:S01]  /*12d0*/  LDS R9, [R2+0x400] ;  /* 0x0004000002097984 */ /* 0x000e220000000800 */
[----:B-1----:R-:W-:-:S03]  /*12e0*/  FFMA R25, R10, UR35, R25 ;  /* 0x000000230a197c23 */ /* 0x002fc60008000019 */
[----:B------:R-:W1:Y:S01]  /*12f0*/  LDS R0, [R8] ;  /* 0x0000000008007984 */ /* 0x000e620000000800 */
[----:B--2---:R-:W-:-:S03]  /*1300*/  FFMA R18, R18, UR34, R25 ;  /* 0x0000002212127c23 */ /* 0x004fc60008000019 */
[----:B------:R-:W2:Y:S01]  /*1310*/  LDS R10, [R8+0x40] ;  /* 0x00004000080a7984 */ /* 0x000ea20000000800 */
[----:B---3--:R-:W-:-:S03]  /*1320*/  FFMA R21, R21, UR27, R28 ;  /* 0x0000001b15157c23 */ /* 0x008fc6000800001c */
[----:B------:R-:W3:Y:S01]  /*1330*/  LDS R7, [R8+0x80] ;  /* 0x0000800008077984 */ /* 0x000ee20000000800 */
[----:B----4-:R-:W-:Y:S01]  /*1340*/  FFMA R28, R23, UR33, R18 ;  /* 0x00000021171c7c23 */ /* 0x010fe20008000012 */
[----:B-----5:R-:W-:Y:S02]  /*1350*/  FFMA R23, R22, UR26, R21 ;  /* 0x0000001a16177c23 */ /* 0x020fe40008000015 */
[----:B------:R-:W-:Y:S01]  /*1360*/  LDS R18, [R8+0xc0] ;  /* 0x0000c00008127984 */ /* 0x000fe20000000800 */
[----:B------:R-:W-:-:S03]  /*1370*/  FFMA R25, R17, UR37, R24 ;  /* 0x0000002511197c23 */ /* 0x000fc60008000018 */
[----:B------:R-:W4:Y:S04]  /*1380*/  LDS R22, [R5+0x640] ;  /* 0x0006400005167984 */ /* 0x000f280000000800 */
[----:B------:R-:W5:Y:S01]  /*1390*/  LDS R21, [R2+0x440] ;  /* 0x0004400002157984 */ /* 0x000f620000000800 */
[----:B0-----:R-:W-:-:S03]  /*13a0*/  FFMA R19, R26, UR40, R19 ;  /* 0x000000281a137c23 */ /* 0x001fc60008000013 */
[----:B------:R-:W0:Y:S01]  /*13b0*/  LDS R17, [R6+0x740] ;  /* 0x0007400006117984 */ /* 0x000e220000000800 */
[----:B------:R-:W-:Y:S01]  /*13c0*/  FFMA R26, R14, UR25, R23 ;  /* 0x000000190e1a7c23 */ /* 0x000fe20008000017 */
[----:B------:R-:W-:Y:S02]  /*13d0*/  FFMA R24, R12, UR36, R25 ;  /* 0x000000240c187c23 */ /* 0x000fe40008000019 */
[----:B------:R-:W0:Y:S01]  /*13e0*/  LDS R23, [R6+0x780] ;  /* 0x0007800006177984 */ /* 0x000e220000000800 */
[----:B------:R-:W-:-:S03]  /*13f0*/  FFMA R25, R15, UR32, R28 ;  /* 0x000000200f197c23 */ /* 0x000fc6000800001c */
[----:B------:R-:W0:Y:S04]  /*1400*/  LDS R14, [R2+0x480] ;  /* 0x00048000020e7984 */ /* 0x000e280000000800 */
[----:B------:R-:W0:Y:S04]  /*1410*/  LDS R15, [R5+0x680] ;  /* 0x00068000050f7984 */ /* 0x000e280000000800 */
[----:B------:R-:W0:Y:S01]  /*1420*/  LDS R12, [R8+0x100] ;  /* 0x00010000080c7984 */ /* 0x000e220000000800 */
[----:B------:R-:W-:-:S03]  /*1430*/  FFMA R26, R9, UR24, R26 ;  /* 0x00000018091a7c23 */ /* 0x000fc6000800001a */
[----:B------:R-:W0:Y:S01]  /*1440*/  LDS R9, [R8+0x140] ;  /* 0x0001400008097984 */ /* 0x000e220000000800 */
[----:B-1----:R-:W-:-:S04]  /*1450*/  FFMA R27, R0, UR5, RZ ;  /* 0x00000005001b7c23 */ /* 0x002fc800080000ff */
[----:B--2---:R-:W-:Y:S02]  /*1460*/  FFMA R0, R10, UR15, R27 ;  /* 0x0000000f0a007c23 */ /* 0x004fe4000800001b */
[----:B------:R-:W1:Y:S02]  /*1470*/  LDS R10, [R2+0x4c0] ;  /* 0x0004c000020a7984 */ /* 0x000e640000000800 */
[----:B---3--:R-:W-:Y:S02]  /*1480*/  FFMA R7, R7, UR14, R0 ;  /* 0x0000000e07077c23 */ /* 0x008fe40008000000 */
[----:B------:R-:W2:Y:S01]  /*1490*/  LDS R0, [R8+0x180] ;  /* 0x0001800008007984 */ /* 0x000ea20000000800 */
[----:B----4-:R-:W-:Y:S01]  /*14a0*/  FFMA R28, R22, UR39, R25 ;  /* 0x00000027161c7c23 */ /* 0x010fe20008000019 */
[----:B------:R-:W-:Y:S02]  /*14b0*/  FFMA R27, R18, UR13, R7 ;  /* 0x0000000d121b7c23 */ /* 0x000fe40008000007 */
[----:B------:R-:W3:Y:S01]  /*14c0*/  LDS R7, [R6+0x7c0] ;  /* 0x0007c00006077984 */ /* 0x000ee20000000800 */
[----:B-----5:R-:W-:-:S03]  /*14d0*/  FFMA R25, R21, UR31, R26 ;  /* 0x0000001f15197c23 */ /* 0x020fc6000800001a */
[----:B------:R-:W4:Y:S01]  /*14e0*/  LDS R21, [R2+0x500] ;  /* 0x0005000002157984 */ /* 0x000f220000000800 */
[----:B0-----:R-:W-:-:S03]  /*14f0*/  FFMA R24, R17, UR43, R24 ;  /* 0x0000002b11187c23 */ /* 0x001fc60008000018 */
[----:B------:R-:W0:Y:S01]  /*1500*/  LDS R17, [R5+0x6c0] ;  /* 0x0006c00005117984 */ /* 0x000e220000000800 */
[----:B------:R-:W-:-:S03]  /*1510*/  FFMA R22, R23, UR42, R24 ;  /* 0x0000002a17167c23 */ /* 0x000fc60008000018 */
[----:B------:R-:W5:Y:S01]  /*1520*/  LDS R18, [R8+0x1c0] ;  /* 0x0001c00008127984 */ /* 0x000f620000000800 */
[----:B------:R-:W-:-:S03]  /*1530*/  FFMA R29, R14, UR30, R25 ;  /* 0x0000001e0e1d7c23 */ /* 0x000fc60008000019 */
[----:B------:R-:W5:Y:S01]  /*1540*/  LDS R23, [R8+0x200] ;  /* 0x0002000008177984 */ /* 0x000f620000000800 */
[----:B------:R-:W-:-:S03]  /*1550*/  FFMA R24, R15, UR38, R28 ;  /* 0x000000260f187c23 */ /* 0x000fc6000800001c */
[----:B------:R0:W5:Y:S01]  /*1560*/  LDS R25, [R6+0x800] ;  /* 0x0008000006197984 */ /* 0x0001620000000800 */
[----:B------:R-:W-:-:S03]  /*1570*/  FFMA R26, R12, UR12, R27 ;  /* 0x0000000c0c1a7c23 */ /* 0x000fc6000800001b */
[----:B------:R-:W5:Y:S04]  /*1580*/  LDS R15, [R5+0x700] ;  /* 0x00070000050f7984 */ /* 0x000f680000000800 */
[----:B------:R-:W5:Y:S04]  /*1590*/  LDS R14, [R2+0x540] ;  /* 0x00054000020e7984 */ /* 0x000f680000000800 */
[----:B------:R-:W5:Y:S01]  /*15a0*/  LDS R12, [R8+0x240] ;  /* 0x00024000080c7984 */ /* 0x000f620000000800 */
[----:B------:R-:W-:-:S03]  /*15b0*/  FFMA R27, R9, UR19, R26 ;  /* 0x00000013091b7c23 */ /* 0x000fc6000800001a */
[----:B------:R-:W5:Y:S01]  /*15c0*/  LDS R9, [R8+0x280] ;  /* 0x0002800008097984 */ /* 0x000f620000000800 */
[----:B-1----:R-:W-:-:S03]  /*15d0*/  FFMA R28, R10, UR29, R29 ;  /* 0x0000001d0a1c7c23 */ /* 0x002fc6000800001d */
[----:B------:R-:W1:Y:S01]  /*15e0*/  LDS R10, [R2+0x580] ;  /* 0x00058000020a7984 */ /* 0x000e620000000800 */
[----:B--2---:R-:W-:Y:S01]  /*15f0*/  FFMA R27, R0, UR18, R27 ;  /* 0x00000012001b7c23 */ /* 0x004fe2000800001b */
[----:B---3--:R-:W-:Y:S02]  /*1600*/  FFMA R26, R7, UR41, R22 ;  /* 0x00000029071a7c23 */ /* 0x008fe40008000016 */
[----:B------:R-:W2:Y:S01]  /*1610*/  LDS R0, [R16+0x40] ;  /* 0x0000400010007984 */ /* 0x000ea20000000800 */
[----:B----4-:R-:W-:-:S03]  /*1620*/  FFMA R21, R21, UR28, R28 ;  /* 0x0000001c15157c23 */ /* 0x010fc6000800001c */
[----:B------:R-:W3:Y:S01]  /*1630*/  LDS R22, [R5+0x740] ;  /* 0x0007400005167984 */ /* 0x000ee20000000800 */
[----:B0-----:R-:W-:Y:S01]  /*1640*/  FFMA R6, R17, UR37, R24 ;  /* 0x0000002511067c23 */ /* 0x001fe20008000018 */
[----:B-----5:R-:W-:Y:S02]  /*1650*/  FFMA R28, R18, UR17, R27 ;  /* 0x00000011121c7c23 */ /* 0x020fe4000800001b */
[----:B------:R-:W0:Y:S02]  /*1660*/  LDS R24, [R16+0x80] ;  /* 0x0000800010187984 */ /* 0x000e240000000800 */
[----:B------:R-:W-:Y:S02]  /*1670*/  FFMA R7, R23, UR16, R28 ;  /* 0x0000001017077c23 */ /* 0x000fe4000800001c */
[----:B------:R-:W4:Y:S04]  /*1680*/  LDS R17, [R2+0x5c0] ;  /* 0x0005c00002117984 */ /* 0x000f280000000800 */
[----:B------:R-:W5:Y:S01]  /*1690*/  LDS R18, [R8+0x2c0] ;  /* 0x0002c00008127984 */ /* 0x000f620000000800 */
[----:B------:R-:W-:Y:S01]  /*16a0*/  FFMA R23, R25, UR40, R26 ;  /* 0x0000002819177c23 */ /* 0x000fe2000800001a */
[----:B------:R-:W-:-:S02]  /*16b0*/  FFMA R15, R15, UR36, R6 ;  /* 0x000000240f0f7c23 */ /* 0x000fc40008000006 */
[----:B------:R-:W5:Y:S01]  /*16c0*/  LDS R25, [R5+0x780] ;  /* 0x0007800005197984 */ /* 0x000f620000000800 */
[----:B------:R-:W-:-:S03]  /*16d0*/  FFMA R27, R14, UR35, R21 ;  /* 0x000000230e1b7c23 */ /* 0x000fc60008000015 */
[----:B------:R-:W5:Y:S01]  /*16e0*/  LDS R26, [R2+0x600] ;  /* 0x00060000021a7984 */ /* 0x000f620000000800 */
[----:B------:R-:W-:-:S03]  /*16f0*/  FFMA R6, R12, UR23, R7 ;  /* 0x000000170c067c23 */ /* 0x000fc60008000007 */
[----:B------:R-:W5:Y:S04]  /*1700*/  LDS R21, [R16+0xc0] ;  /* 0x0000c00010157984 */ /* 0x000f680000000800 */
[----:B------:R-:W5:Y:S01]  /*1710*/  LDS R12, [R8+0x300] ;  /* 0x00030000080c7984 */ /* 0x000f620000000800 */
[----:B------:R-:W-:-:S03]  /*1720*/  FFMA R29, R9, UR22, R6 ;  /* 0x00000016091d7c23 */ /* 0x000fc60008000006 */
[----:B------:R-:W5:Y:S04]  /*1730*/  LDS R7, [R8+0x340] ;  /* 0x0003400008077984 */ /* 0x000f680000000800 */
[----:B------:R-:W5:Y:S04]  /*1740*/  LDS R9, [R16+0x100] ;  /* 0x0001000010097984 */ /* 0x000f680000000800 */
[----:B------:R-:W5:Y:S01]  /*1750*/  LDS R6, [R16+0x140] ;  /* 0x0001400010067984 */ /* 0x000f620000000800 */
[----:B-1----:R-:W-:Y:S01]  /*1760*/  FFMA R10, R10, UR34, R27 ;  /* 0x000000220a0a7c23 */ /* 0x002fe2000800001b */
[----:B------:R-:W-:-:S05]  /*1770*/  MOV R27, UR15 ;  /* 0x0000000f001b7c02 */ /* 0x000fca0008000f00 */
[----:B--2---:R-:W-:Y:S01]  /*1780*/  FFMA R14, R0, R27, +QNAN ;  /* 0x7fc00000000e7423 */ /* 0x004fe2000000001b */
[----:B---3--:R-:W-:Y:S02]  /*1790*/  FFMA R0, R22, UR43, R15 ;  /* 0x0000002b16007c23 */ /* 0x008fe4000800000f */
[----:B------:R-:W1:Y:S01]  /*17a0*/  LDS R22, [R5+0x7c0] ;  /* 0x0007c00005167984 */ /* 0x000e620000000800 */
[----:B0-----:R-:W-:Y:S01]  /*17b0*/  FFMA R24, R24, UR14, R14 ;  /* 0x0000000e18187c23 */ /* 0x001fe2000800000e */
[----:B----4-:R-:W-:Y:S02]  /*17c0*/  FFMA R27, R17, UR33, R10 ;  /* 0x00000021111b7c23 */ /* 0x010fe4000800000a */
[----:B------:R-:W0:Y:S01]  /*17d0*/  LDS R14, [R16+0x180] ;  /* 0x00018000100e7984 */ /* 0x000e220000000800 */
[----:B-----5:R-:W-:-:S03]  /*17e0*/  FFMA R29, R18, UR21, R29 ;  /* 0x00000015121d7c23 */ /* 0x020fc6000800001d */
[----:B------:R-:W2:Y:S01]  /*17f0*/  LDS R15, [R2+0x640] ;  /* 0x00064000020f7984 */ /* 0x000ea20000000800 */
[----:B------:R-:W-:Y:S01]  /*1800*/  FFMA R25, R25, UR42, R0 ;  /* 0x0000002a19197c23 */ /* 0x000fe20008000000 */
[----:B------:R-:W-:Y:S02]  /*1810*/  FFMA R18, R26, UR32, R27 ;  /* 0x000000201a127c23 */ /* 0x000fe4000800001b */
[----:B------:R-:W3:Y:S01]  /*1820*/  LDS R17, [R8+0x380] ;  /* 0x0003800008117984 */ /* 0x000ee20000000800 */
[----:B------:R-:W-:-:S03]  /*1830*/  FFMA R0, R21, UR13, R24 ;  /* 0x0000000d15007c23 */ /* 0x000fc60008000018 */
[----:B------:R-:W4:Y:S01]  /*1840*/  LDS R10, [R2+0x680] ;  /* 0x00068000020a7984 */ /* 0x000f220000000800 */
[----:B------:R-:W-:-:S03]  /*1850*/  FFMA R26, R12, UR20, R29 ;  /* 0x000000140c1a7c23 */ /* 0x000fc6000800001d */
[----:B------:R-:W5:Y:S04]  /*1860*/  LDS R12, [R8+0x3c0] ;  /* 0x0003c000080c7984 */ /* 0x000f680000000800 */
[----:B------:R-:W5:Y:S01]  /*1870*/  LDS R24, [R16+0x1c0] ;  /* 0x0001c00010187984 */ /* 0x000f620000000800 */
[----:B------:R-:W-:Y:S01]  /*1880*/  FFMA R26, R7, UR27, R26 ;  /* 0x0000001b071a7c23 */ /* 0x000fe2000800001a */
[----:B------:R-:W-:Y:S02]  /*1890*/  FFMA R21, R9, UR12, R0 ;  /* 0x0000000c09157c23 */ /* 0x000fe40008000000 */
[----:B------:R-:W5:Y:S04]  /*18a0*/  LDS R7, [R8+0x400] ;  /* 0x0004000008077984 */ /* 0x000f680000000800 */
[----:B------:R-:W5:Y:S04]  /*18b0*/  LDS R9, [R16+0x200] ;  /* 0x0002000010097984 */ /* 0x000f680000000800 */
[----:B------:R-:W5:Y:S01]  /*18c0*/  LDS R0, [R2+0x6c0] ;  /* 0x0006c00002007984 */ /* 0x000f620000000800 */
[----:B------:R-:W-:-:S03]  /*18d0*/  FFMA R29, R6, UR19, R21 ;  /* 0x00000013061d7c23 */ /* 0x000fc60008000015 */
[----:B------:R-:W5:Y:S01]  /*18e0*/  LDS R6, [R16+0x240] ;  /* 0x0002400010067984 */ /* 0x000f620000000800 */
[----:B-1----:R-:W-:-:S03]  /*18f0*/  FFMA R21, R22, UR41, R25 ;  /* 0x0000002916157c23 */ /* 0x002fc60008000019 */
[----:B------:R-:W1:Y:S01]  /*1900*/  LDS R22, [R5+0x800] ;  /* 0x0008000005167984 */ /* 0x000e620000000800 */
[----:B0-----:R-:W-:-:S03]  /*1910*/  FFMA R29, R14, UR18, R29 ;  /* 0x000000120e1d7c23 */ /* 0x001fc6000800001d */
[----:B------:R-:W0:Y:S01]  /*1920*/  LDS R14, [R16+0x280] ;  /* 0x00028000100e7984 */ /* 0x000e220000000800 */
[----:B--2---:R-:W-:-:S03]  /*1930*/  FFMA R25, R15, UR39, R18 ;  /* 0x000000270f197c23 */ /* 0x004fc60008000012 */
[----:B------:R-:W2:Y:S01]  /*1940*/  LDS R18, [R2+0x700] ;  /* 0x0007000002127984 */ /* 0x000ea20000000800 */
[----:B---3--:R-:W-:-:S03]  /*1950*/  FFMA R27, R17, UR26, R26 ;  /* 0x0000001a111b7c23 */ /* 0x008fc6000800001a */
[----:B------:R-:W3:Y:S01]  /*1960*/  LDS R15, [R8+0x440] ;  /* 0x00044000080f7984 */ /* 0x000ee20000000800 */
[----:B----4-:R-:W-:-:S03]  /*1970*/  FFMA R25, R10, UR38, R25 ;  /* 0x000000260a197c23 */ /* 0x010fc60008000019 */
[----:B------:R-:W4:Y:S01]  /*1980*/  LDS R17, [R16+0x2c0] ;  /* 0x0002c00010117984 */ /* 0x000f220000000800 */
[----:B-----5:R-:W-:Y:S01]  /*1990*/  FFMA R26, R12, UR25, R27 ;  /* 0x000000190c1a7c23 */ /* 0x020fe2000800001b */
[----:B------:R-:W-:Y:S02]  /*19a0*/  FFMA R10, R24, UR17, R29 ;  /* 0x00000011180a7c23 */ /* 0x000fe4000800001d */
[----:B------:R-:W5:Y:S01]  /*19b0*/  LDS R12, [R16+0x300] ;  /* 0x00030000100c7984 */ /* 0x000f620000000800 */
[----:B------:R-:W-:-:S03]  /*19c0*/  FFMA R24, R7, UR24, R26 ;  /* 0x0000001807187c23 */ /* 0x000fc6000800001a */
[----:B------:R-:W-:Y:S01]  /*19d0*/  LDS R5, [R8+0x4c0] ;  /* 0x0004c00008057984 */ /* 0x000fe20000000800 */
[----:B------:R-:W-:-:S03]  /*19e0*/  FFMA R7, R9, UR16, R10 ;  /* 0x0000001009077c23 */ /* 0x000fc6000800000a */
[----:B------:R-:W5:Y:S01]  /*19f0*/  LDS R10, [R16+0x340] ;  /* 0x00034000100a7984 */ /* 0x000f620000000800 */
[----:B------:R-:W-:-:S03]  /*1a00*/  FFMA R25, R0, UR37, R25 ;  /* 0x0000002500197c23 */ /* 0x000fc60008000019 */
[----:B------:R-:W5:Y:S01]  /*1a10*/  LDS R0, [R11] ;  /* 0x000000000b007984 */ /* 0x000f620000000800 */
[----:B------:R-:W-:-:S03]  /*1a20*/  FFMA R27, R6, UR23, R7 ;  /* 0x00000017061b7c23 */ /* 0x000fc60008000007 */
[----:B------:R-:W5:Y:S04]  /*1a30*/  LDS R6, [R16+0x380] ;  /* 0x0003800010067984 */ /* 0x000f680000000800 */
[----:B------:R-:W5:Y:S01]  /*1a40*/  LDS R7, [R11+0x40] ;  /* 0x000040000b077984 */ /* 0x000f620000000800 */
[----:B-1----:R-:W-:-:S03]  /*1a50*/  FFMA R21, R22, UR40, R21 ;  /* 0x0000002816157c23 */ /* 0x002fc60008000015 */
[----:B------:R-:W1:Y:S01]  /*1a60*/  LDS R9, [R8+0x480] ;  /* 0x0004800008097984 */ /* 0x000e620000000800 */
[----:B0-----:R-:W-:-:S03]  /*1a70*/  FFMA R26, R14, UR22, R27 ;  /* 0x000000160e1a7c23 */ /* 0x001fc6000800001b */
[----:B------:R-:W0:Y:S01]  /*1a80*/  LDS R22, [R11+0x80] ;  /* 0x000080000b167984 */ /* 0x000e220000000800 */
[----:B--2---:R-:W-:Y:S01]  /*1a90*/  FFMA R14, R18, UR36, R25 ;  /* 0x00000024120e7c23 */ /* 0x004fe20008000019 */
[----:B---3--:R-:W-:Y:S02]  /*1aa0*/  FFMA R24, R15, UR31, R24 ;  /* 0x0000001f0f187c23 */ /* 0x008fe40008000018 */
[----:B------:R-:W2:Y:S01]  /*1ab0*/  LDS R25, [R2+0x740] ;  /* 0x0007400002197984 */ /* 0x000ea20000000800 */
[----:B----4-:R-:W-:-:S03]  /*1ac0*/  FFMA R27, R17, UR21, R26 ;  /* 0x00000015111b7c23 */ /* 0x010fc6000800001a */
[----:B------:R-:W3:Y:S04]  /*1ad0*/  LDS R18, [R8+0x500] ;  /* 0x0005000008127984 */ /* 0x000ee80000000800 */
[----:B------:R-:W4:Y:S01]  /*1ae0*/  LDS R15, [R11+0xc0] ;  /* 0x0000c0000b0f7984 */ /* 0x000f220000000800 */
[----:B-----5:R-:W-:-:S03]  /*1af0*/  FFMA R27, R12, UR20, R27 ;  /* 0x000000140c1b7c23 */ /* 0x020fc6000800001b */
[----:B------:R-:W5:Y:S04]  /*1b00*/  LDS R17, [R16+0x3c0] ;  /* 0x0003c00010117984 */ /* 0x000f680000000800 */
[----:B------:R-:W5:Y:S01]  /*1b10*/  LDS R12, [R11+0x100] ;  /* 0x000100000b0c7984 */ /* 0x000f620000000800 */
[----:B------:R-:W-:Y:S01]  /*1b20*/  FFMA R27, R10, UR27, R27 ;  /* 0x0000001b0a1b7c23 */ /* 0x000fe2000800001b */
[----:B------:R-:W-:Y:S02]  /*1b30*/  FFMA R10, R0, UR5, RZ ;  /* 0x00000005000a7c23 */ /* 0x000fe400080000ff */
[----:B------:R-:W5:Y:S01]  /*1b40*/  LDS R0, [R11+0x140] ;  /* 0x000140000b007984 */ /* 0x000f620000000800 */
[----:B------:R-:W-:Y:S01]  /*1b50*/  FFMA R6, R6, UR26, R27 ;  /* 0x0000001a06067c23 */ /* 0x000fe2000800001b */
[----:B------:R-:W-:-:S02]  /*1b60*/  FFMA R27, R7, UR15, R10 ;  /* 0x0000000f071b7c23 */ /* 0x000fc4000800000a */
[----:B------:R-:W5:Y:S04]  /*1b70*/  LDS R7, [R16+0x400] ;  /* 0x0004000010077984 */ /* 0x000f680000000800 */
[----:B------:R-:W5:Y:S01]  /*1b80*/  LDS R10, [R8+0x540] ;  /* 0x00054000080a7984 */ /* 0x000f620000000800 */
[----:B-1----:R-:W-:Y:S01]  /*1b90*/  FFMA R24, R9, UR30, R24 ;  /* 0x0000001e09187c23 */ /* 0x002fe20008000018 */
[----:B0-----:R-:W-:Y:S02]  /*1ba0*/  FFMA R22, R22, UR14, R27 ;  /* 0x0000000e16167c23 */ /* 0x001fe4000800001b */
[----:B------:R-:W0:Y:S01]  /*1bb0*/  LDS R9, [R2+0x780] ;  /* 0x0007800002097984 */ /* 0x000e220000000800 */
[----:B------:R-:W-:Y:S01]  /*1bc0*/  FFMA R5, R5, UR29, R24 ;  /* 0x0000001d05057c23 */ /* 0x000fe20008000018 */
[----:B--2---:R-:W-:-:S02]  /*1bd0*/  FFMA R26, R25, UR43, R14 ;  /* 0x0000002b191a7c23 */ /* 0x004fc4000800000e */
[----:B------:R-:W1:Y:S01]  /*1be0*/  LDS R24, [R11+0x180] ;  /* 0x000180000b187984 */ /* 0x000e620000000800 */
[----:B---3--:R-:W-:-:S03]  /*1bf0*/  FFMA R25, R18, UR28, R5 ;  /* 0x0000001c12197c23 */ /* 0x008fc60008000005 */
[----:B------:R-:W-:Y:S01]  /*1c00*/  LDS R5, [R11+0x1c0] ;  /* 0x0001c0000b057984 */ /* 0x000fe20000000800 */
[----:B----4-:R-:W-:-:S03]  /*1c10*/  FFMA R15, R15, UR13, R22 ;  /* 0x0000000d0f0f7c23 */ /* 0x010fc60008000016 */
[----:B------:R-:W2:Y:S01]  /*1c20*/  LDS R22, [R2+0x7c0] ;  /* 0x0007c00002167984 */ /* 0x000ea20000000800 */
[----:B-----5:R-:W-:-:S03]  /*1c30*/  FFMA R18, R17, UR25, R6 ;  /* 0x0000001911127c23 */ /* 0x020fc60008000006 */
[----:B------:R-:W3:Y:S01]  /*1c40*/  LDS R6, [R16+0x440] ;  /* 0x0004400010067984 */ /* 0x000ee20000000800 */
[----:B------:R-:W-:-:S03]  /*1c50*/  FFMA R17, R12, UR12, R15 ;  /* 0x0000000c0c117c23 */ /* 0x000fc6000800000f */
[----:B------:R-:W4:Y:S04]  /*1c60*/  LDS R12, [R16+0x480] ;  /* 0x00048000100c7984 */ /* 0x000f280000000800 */
[----:B------:R-:W5:Y:S01]  /*1c70*/  LDS R15, [R11+0x200] ;  /* 0x000200000b0f7984 */ /* 0x000f620000000800 */
[----:B------:R-:W-:-:S03]  /*1c80*/  FFMA R28, R0, UR19, R17 ;  /* 0x00000013001c7c23 */ /* 0x000fc60008000011 */
[----:B------:R-:W5:Y:S04]  /*1c90*/  LDS R17, [R11+0x240] ;  /* 0x000240000b117984 */ /* 0x000f680000000800 */
[----:B------:R-:W5:Y:S01]  /*1ca0*/  LDS R14, [R8+0x580] ;  /* 0x00058000080e7984 */ /* 0x000f620000000800 */
[----:B------:R-:W-:-:S03]  /*1cb0*/  FFMA R0, R7, UR24, R18 ;  /* 0x0000001807007c23 */ /* 0x000fc60008000012 */
[----:B------:R-:W5:Y:S01]  /*1cc0*/  LDS R7, [R11+0x280] ;  /* 0x000280000b077984 */ /* 0x000f620000000800 */
[----:B------:R-:W-:-:S03]  /*1cd0*/  FFMA R29, R10, UR35, R25 ;  /* 0x000000230a1d7c23 */ /* 0x000fc60008000019 */
[----:B------:R-:W5:Y:S04]  /*1ce0*/  LDS R18, [R16+0x4c0] ;  /* 0x0004c00010127984 */ /* 0x000f680000000800 */
[----:B------:R-:W5:Y:S01]  /*1cf0*/  LDS R10, [R11+0x2c0] ;  /* 0x0002c0000b0a7984 */ /* 0x000f620000000800 */
[----:B0-----:R-:W-:Y:S01]  /*1d00*/  FFMA R27, R9, UR42, R26 ;  /* 0x0000002a091b7c23 */ /* 0x001fe2000800001a */
[----:B-1----:R-:W-:Y:S02]  /*1d10*/  FFMA R24, R24, UR18, R28 ;  /* 0x0000001218187c23 */ /* 0x002fe4000800001c */
[----:B------:R-:W0:Y:S01]  /*1d20*/  LDS R9, [R8+0x5c0] ;  /* 0x0005c00008097984 */ /* 0x000e220000000800 */
[----:B--2---:R-:W-:-:S03]  /*1d30*/  FFMA R22, R22, UR41, R27 ;  /* 0x0000002916167c23 */ /* 0x004fc6000800001b */
[----:B------:R-:W-:Y:S01]  /*1d40*/  LDS R26, [R8+0x600] ;  /* 0x00060000081a7984 */ /* 0x000fe20000000800 */
[----:B---3--:R-:W-:Y:S01]  /*1d50*/  FFMA R27, R6, UR31, R0 ;  /* 0x0000001f061b7c23 */ /* 0x008fe20008000000 */
[----:B------:R-:W-:Y:S02]  /*1d60*/  FFMA R0, R5, UR17, R24 ;  /* 0x0000001105007c23 */ /* 0x000fe40008000018 */
[----:B------:R-:W-:Y:S01]  /*1d70*/  LDS R6, [R11+0x300] ;  /* 0x000300000b067984 */ /* 0x000fe20000000800 */
[----:B----4-:R-:W-:-:S03]  /*1d80*/  FFMA R27, R12, UR30, R27 ;  /* 0x0000001e0c1b7c23 */ /* 0x010fc6000800001b */
[----:B------:R-:W1:Y:S01]  /*1d90*/  LDS R24, [R16+0x500] ;  /* 0x0005000010187984 */ /* 0x000e620000000800 */
[----:B-----5:R-:W-:-:S03]  /*1da0*/  FFMA R12, R15, UR16, R0 ;  /* 0x000000100f0c7c23 */ /* 0x020fc60008000000 */
[----:B------:R-:W2:Y:S04]  /*1db0*/  LDS R5, [R16+0x540] ;  /* 0x0005400010057984 */ /* 0x000ea80000000800 */
[----:B------:R-:W3:Y:S01]  /*1dc0*/  LDS R0, [R13] ;  /* 0x000000000d007984 */ /* 0x000ee20000000800 */
[----:B------:R-:W-:-:S03]  /*1dd0*/  FFMA R28, R17, UR23, R12 ;  /* 0x00000017111c7c23 */ /* 0x000fc6000800000c */
[----:B------:R-:W4:Y:S01]  /*1de0*/  LDS R25, [R2+0x800] ;  /* 0x0008000002197984 */ /* 0x000f220000000800 */
[----:B------:R-:W-:-:S03]  /*1df0*/  FFMA R14, R14, UR34, R29 ;  /* 0x000000220e0e7c23 */ /* 0x000fc6000800001d */
[----:B------:R-:W5:Y:S04]  /*1e00*/  LDS R12, [R13+0x40] ;  /* 0x000040000d0c7984 */ /* 0x000f680000000800 */
[----:B------:R-:W5:Y:S01]  /*1e10*/  LDS R2, [R11+0x340] ;  /* 0x000340000b027984 */ /* 0x000f620000000800 */
[----:B------:R-:W-:-:S03]  /*1e20*/  FFMA R7, R7, UR22, R28 ;  /* 0x0000001607077c23 */ /* 0x000fc6000800001c */
[----:B------:R-:W5:Y:S01]  /*1e30*/  LDS R29, [R13+0x80] ;  /* 0x000080000d1d7984 */ /* 0x000f620000000800 */
[----:B------:R-:W-:-:S03]  /*1e40*/  FFMA R18, R18, UR29, R27 ;  /* 0x0000001d12127c23 */ /* 0x000fc6000800001b */
[----:B------:R-:W5:Y:S01]  /*1e50*/  LDS R27, [R16+0x580] ;  /* 0x00058000101b7984 */ /* 0x000f620000000800 */
[----:B------:R-:W-:-:S03]  /*1e60*/  FFMA R17, R10, UR21, R7 ;  /* 0x000000150a117c23 */ /* 0x000fc60008000007 */
[----:B------:R-:W5:Y:S04]  /*1e70*/  LDS R15, [R13+0xc0] ;  /* 0x0000c0000d0f7984 */ /* 0x000f680000000800 */
[----:B------:R-:W5:Y:S01]  /*1e80*/  LDS R7, [R11+0x380] ;  /* 0x000380000b077984 */ /* 0x000f620000000800 */
[----:B0-----:R-:W-:Y:S01]  /*1e90*/  FFMA R9, R9, UR33, R14 ;  /* 0x0000002109097c23 */ /* 0x001fe2000800000e */
[----:B-1----:R-:W-:-:S03]  /*1ea0*/  FFMA R24, R24, UR28, R18 ;  /* 0x0000001c18187c23 */ /* 0x002fc60008000012 */
[----:B------:R-:W-:Y:S01]  /*1eb0*/  FFMA R26, R26, UR32, R9 ;  /* 0x000000201a1a7c23 */ /* 0x000fe20008000009 */
[----:B------:R-:W-:Y:S04]  /*1ec0*/  LDS R10, [R13+0x100] ;  /* 0x000100000d0a7984 */ /* 0x000fe80000000800 */
[----:B------:R-:W0:Y:S01]  /*1ed0*/  LDS R9, [R11+0x3c0] ;  /* 0x0003c0000b097984 */ /* 0x000e220000000800 */
[----:B--2---:R-:W-:Y:S01]  /*1ee0*/  FFMA R24, R5, UR35, R24 ;  /* 0x0000002305187c23 */ /* 0x004fe20008000018 */
[----:B------:R-:W-:Y:S01]  /*1ef0*/  FFMA R17, R6, UR20, R17 ;  /* 0x0000001406117c23 */ /* 0x000fe20008000011 */
[----:B---3--:R-:W-:Y:S01]  /*1f00*/  FFMA R5, R0, UR5, RZ ;  /* 0x0000000500057c23 */ /* 0x008fe200080000ff */
[----:B------:R-:W1:Y:S01]  /*1f10*/  LDS R18, [R11+0x400] ;  /* 0x000400000b127984 */ /* 0x000e620000000800 */
[----:B----4-:R-:W-:-:S03]  /*1f20*/  FFMA R25, R25, UR40, R22 ;  /* 0x0000002819197c23 */ /* 0x010fc60008000016 */
[----:B------:R-:W2:Y:S01]  /*1f30*/  LDS R22, [R13+0x140] ;  /* 0x000140000d167984 */ /* 0x000ea20000000800 */
[----:B-----5:R-:W-:-:S03]  /*1f40*/  FFMA R12, R12, UR15, R5 ;  /* 0x0000000f0c0c7c23 */ /* 0x020fc60008000005 */
[----:B------:R-:W3:Y:S01]  /*1f50*/  LDS R14, [R11+0x440] ;  /* 0x000440000b0e7984 */ /* 0x000ee20000000800 */
[----:B------:R-:W-:-:S03]  /*1f60*/  FFMA R6, R2, UR27, R17 ;  /* 0x0000001b02067c23 */ /* 0x000fc60008000011 */
[----:B------:R-:W4:Y:S01]  /*1f70*/  LDS R17, [R13+0x180] ;  /* 0x000180000d117984 */ /* 0x000f220000000800 */
[----:B------:R-:W-:-:S03]  /*1f80*/  FFMA R12, R29, UR14, R12 ;  /* 0x0000000e1d0c7c23 */ /* 0x000fc6000800000c */
[----:B------:R-:W5:Y:S01]  /*1f90*/  LDS R28, [R8+0x640] ;  /* 0x00064000081c7984 */ /* 0x000f620000000800 */
[----:B------:R-:W-:-:S03]  /*1fa0*/  FFMA R0, R27, UR34, R24 ;  /* 0x000000221b007c23 */ /* 0x000fc60008000018 */
[----:B------:R-:W-:Y:S01]  /*1fb0*/  LDS R5, [R16+0x5c0] ;  /* 0x0005c00010057984 */ /* 0x000fe20000000800 */
[----:B------:R-:W-:-:S03]  /*1fc0*/  FFMA R27, R15, UR13, R12 ;  /* 0x0000000d0f1b7c23 */ /* 0x000fc6000800000c */
[----:B------:R-:W5:Y:S01]  /*1fd0*/  LDS R12, [R13+0x1c0] ;  /* 0x0001c0000d0c7984 */ /* 0x000f620000000800 */
[----:B------:R-:W-:-:S03]  /*1fe0*/  FFMA R24, R7, UR26, R6 ;  /* 0x0000001a07187c23 */ /* 0x000fc60008000006 */
[----:B------:R-:W5:Y:S04]  /*1ff0*/  LDS R15, [R8+0x680] ;  /* 0x00068000080f7984 */ /* 0x000f680000000800 */
[----:B------:R-:W5:Y:S04]  /*2000*/  LDS R6, [R11+0x480] ;  /* 0x000480000b067984 */ /* 0x000f680000000800 */
[----:B------:R-:W5:Y:S01]  /*2010*/  LDS R7, [R13+0x200] ;  /* 0x000200000d077984 */ /* 0x000f620000000800 */
[----:B0-----:R-:W-:Y:S01]  /*2020*/  FFMA R29, R9, UR25, R24 ;  /* 0x00000019091d7c23 */ /* 0x001fe20008000018 */
[----:B------:R-:W-:-:S02]  /*2030*/  FFMA R27, R10, UR12, R27 ;  /* 0x0000000c0a1b7c23 */ /* 0x000fc4000800001b */
[----:B------:R-:W0:Y:S01]  /*2040*/  LDS R9, [R13+0x240] ;  /* 0x000240000d097984 */ /* 0x000e220000000800 */
[----:B-1----:R-:W-:Y:S01]  /*2050*/  FFMA R29, R18, UR24, R29 ;  /* 0x00000018121d7c23 */ /* 0x002fe2000800001d */
[----:B--2---:R-:W-:Y:S02]  /*2060*/  FFMA R22, R22, UR19, R27 ;  /* 0x0000001316167c23 */ /* 0x004fe4000800001b */
[----:B------:R-:W1:Y:S04]  /*2070*/  LDS R10, [R11+0x4c0] ;  /* 0x0004c0000b0a7984 */ /* 0x000e680000000800 */
[----:B------:R-:W2:Y:S01]  /*2080*/  LDS R18, [R13+0x280] ;  /* 0x000280000d127984 */ /* 0x000ea20000000800 */
[----:B---3--:R-:W-:Y:S01]  /*2090*/  FFMA R27, R14, UR31, R29 ;  /* 0x0000001f0e1b7c23 */ /* 0x008fe2000800001d */
[----:B----4-:R-:W-:-:S02]  /*20a0*/  FFMA R29, R17, UR18, R22 ;  /* 0x00000012111d7c23 */ /* 0x010fc40008000016 */
[----:B------:R-:W3:Y:S04]  /*20b0*/  LDS R14, [R16+0x600] ;  /* 0x00060000100e7984 */ /* 0x000ee80000000800 */
[----:B------:R-:W4:Y:S01]  /*20c0*/  LDS R17, [R13+0x2c0] ;  /* 0x0002c0000d117984 */ /* 0x000f220000000800 */
[----:B-----5:R-:W-:-:S03]  /*20d0*/  FFMA R2, R28, UR39, R26 ;  /* 0x000000271c027c23 */ /* 0x020fc6000800001a */
[----:B------:R-:W5:Y:S01]  /*20e0*/  LDS R26, [R13+0x300] ;  /* 0x000300000d1a7984 */ /* 0x000f620000000800 */
[----:B------:R-:W-:-:S03]  /*20f0*/  FFMA R12, R12, UR17, R29 ;  /* 0x000000110c0c7c23 */ /* 0x000fc6000800001d */
[----:B------:R-:W5:Y:S01]  /*2100*/  LDS R22, [R11+0x500] ;  /* 0x000500000b167984 */ /* 0x000f620000000800 */
[----:B------:R-:W-:Y:S01]  /*2110*/  FFMA R2, R15, UR38, R2 ;  /* 0x000000260f027c23 */ /* 0x000fe20008000002 */
[----:B------:R-:W-:Y:S02]  /*2120*/  FFMA R15, R5, UR33, R0 ;  /* 0x00000021050f7c23 */ /* 0x000fe40008000000 */
[----:B------:R-:W-:Y:S01]  /*2130*/  LDS R24, [R16+0x640] ;  /* 0x0006400010187984 */ /* 0x000fe20000000800 */
[----:B------:R-:W-:-:S03]  /*2140*/  FFMA R5, R6, UR30, R27 ;  /* 0x0000001e06057c23 */ /* 0x000fc6000800001b */
[----:B------:R-:W5:Y:S01]  /*2150*/  LDS R27, [R8+0x6c0] ;  /* 0x0006c000081b7984 */ /* 0x000f620000000800 */
[----:B------:R-:W-:-:S03]  /*2160*/  FFMA R0, R7, UR16, R12 ;  /* 0x0000001007007c23 */ /* 0x000fc6000800000c */
[----:B------:R-:W5:Y:S04]  /*2170*/  LDS R7, [R13+0x340] ;  /* 0x000340000d077984 */ /* 0x000f680000000800 */
[----:B------:R-:W5:Y:S01]  /*2180*/  LDS R12, [R11+0x540] ;  /* 0x000540000b0c7984 */ /* 0x000f620000000800 */
[----:B0-----:R-:W-:-:S03]  /*2190*/  FFMA R9, R9, UR23, R0 ;  /* 0x0000001709097c23 */ /* 0x001fc60008000000 */
[----:B------:R-:W0:Y:S01]  /*21a0*/  LDS R0, [R13+0x380] ;  /* 0x000380000d007984 */ /* 0x000e220000000800 */
[----:B-1----:R-:W-:Y:S01]  /*21b0*/  FFMA R10, R10, UR29, R5 ;  /* 0x0000001d0a0a7c23 */ /* 0x002fe20008000005 */
[----:B--2---:R-:W-:Y:S02]  /*21c0*/  FFMA R18, R18, UR22, R9 ;  /* 0x0000001612127c23 */ /* 0x004fe40008000009 */
[----:B------:R-:W1:Y:S01]  /*21d0*/  LDS R5, [R13+0x3c0] ;  /* 0x0003c0000d057984 */ /* 0x000e620000000800 */
[----:B---3--:R-:W-:-:S03]  /*21e0*/  FFMA R29, R14, UR32, R15 ;  /* 0x000000200e1d7c23 */ /* 0x008fc6000800000f */
[----:B------:R-:W2:Y:S01]  /*21f0*/  LDS R6, [R8+0x700] ;  /* 0x0007000008067984 */ /* 0x000ea20000000800 */
[----:B----4-:R-:W-:-:S03]  /*2200*/  FFMA R18, R17, UR21, R18 ;  /* 0x0000001511127c23 */ /* 0x010fc60008000012 */
[----:B------:R-:W3:Y:S04]  /*2210*/  LDS R14, [R16+0x680] ;  /* 0x00068000100e7984 */ /* 0x000ee80000000800 */
[----:B------:R-:W4:Y:S04]  /*2220*/  LDS R17, [R13+0x400] ;  /* 0x000400000d117984 */ /* 0x000f280000000800 */
[----:B------:R-:W4:Y:S01]  /*2230*/  LDS R15, [R11+0x580] ;  /* 0x000580000b0f7984 */ /* 0x000f220000000800 */
[----:B-----5:R-:W-:Y:S01]  /*2240*/  FFMA R18, R26, UR20, R18 ;  /* 0x000000141a127c23 */ /* 0x020fe20008000012 */
[----:B------:R-:W-:-:S02]  /*2250*/  FFMA R9, R22, UR28, R10 ;  /* 0x0000001c16097c23 */ /* 0x000fc4000800000a */
[----:B------:R-:W-:Y:S01]  /*2260*/  LDS R28, [R13+0x680] ;  /* 0x000680000d1c7984 */ /* 0x000fe20000000800 */
[----:B------:R-:W-:Y:S01]  /*2270*/  FFMA R27, R27, UR37, R2 ;  /* 0x000000251b1b7c23 */ /* 0x000fe20008000002 */
[----:B------:R-:W-:Y:S02]  /*2280*/  FFMA R29, R24, UR39, R29 ;  /* 0x00000027181d7c23 */ /* 0x000fe4000800001d */
[----:B------:R-:W-:Y:S01]  /*2290*/  LDS R22, [R16+0x6c0] ;  /* 0x0006c00010167984 */ /* 0x000fe20000000800 */
[----:B------:R-:W-:-:S03]  /*22a0*/  FFMA R2, R7, UR27, R18 ;  /* 0x0000001b07027c23 */ /* 0x000fc60008000012 */
[----:B------:R-:W5:Y:S01]  /*22b0*/  LDS R18, [R8+0x740] ;  /* 0x0007400008127984 */ /* 0x000f620000000800 */
[----:B------:R-:W-:-:S03]  /*22c0*/  FFMA R24, R12, UR35, R9 ;  /* 0x000000230c187c23 */ /* 0x000fc60008000009 */
[----:B------:R-:W5:Y:S04]  /*22d0*/  LDS R7, [R13+0x440] ;  /* 0x000440000d077984 */ /* 0x000f680000000800 */
[----:B------:R-:W5:Y:S04]  /*22e0*/  LDS R12, [R11+0x5c0] ;  /* 0x0005c0000b0c7984 */ /* 0x000f680000000800 */
[----:B------:R-:W5:Y:S01]  /*22f0*/  LDS R9, [R13+0x480] ;  /* 0x000480000d097984 */ /* 0x000f620000000800 */
[----:B0-----:R-:W-:-:S03]  /*2300*/  FFMA R0, R0, UR26, R2 ;  /* 0x0000001a00007c23 */ /* 0x001fc60008000002 */
[----:B------:R-:W0:Y:S04]  /*2310*/  LDS R10, [R13+0x4c0] ;  /* 0x0004c0000d0a7984 */ /* 0x000e280000000800 */
[----:B------:R-:W0:Y:S01]  /*2320*/  LDS R2, [R13+0x500] ;  /* 0x000500000d027984 */ /* 0x000e220000000800 */
[----:B-1----:R-:W-:Y:S01]  /*2330*/  FFMA R0, R5, UR25, R0 ;  /* 0x0000001905007c23 */ /* 0x002fe20008000000 */
[----:B--2---:R-:W-:Y:S01]  /*2340*/  FFMA R5, R6, UR36, R27 ;  /* 0x0000002406057c23 */ /* 0x004fe2000800001b */
[----:B---3--:R-:W-:Y:S01]  /*2350*/  FFMA R29, R14, UR38, R29 ;  /* 0x000000260e1d7c23 */ /* 0x008fe2000800001d */
[----:B------:R-:W1:Y:S01]  /*2360*/  LDS R27, [R8+0x780] ;  /* 0x00078000081b7984 */ /* 0x000e620000000800 */
[----:B----4-:R-:W-:Y:S01]  /*2370*/  FFMA R14, R17, UR24, R0 ;  /* 0x00000018110e7c23 */ /* 0x010fe20008000000 */
[----:B------:R-:W-:-:S02]  /*2380*/  FFMA R24, R15, UR34, R24 ;  /* 0x000000220f187c23 */ /* 0x000fc40008000018 */
[----:B------:R-:W2:Y:S04]  /*2390*/  LDS R0, [R16+0x700] ;  /* 0x0007000010007984 */ /* 0x000ea80000000800 */
[----:B------:R-:W3:Y:S04]  /*23a0*/  LDS R15, [R13+0x540] ;  /* 0x000540000d0f7984 */ /* 0x000ee80000000800 */
[----:B------:R-:W4:Y:S01]  /*23b0*/  LDS R6, [R11+0x600] ;  /* 0x000600000b067984 */ /* 0x000f220000000800 */
[----:B-----5:R-:W-:-:S03]  /*23c0*/  FFMA R18, R18, UR43, R5 ;  /* 0x0000002b12127c23 */ /* 0x020fc60008000005 */
[----:B------:R-:W5:Y:S01]  /*23d0*/  LDS R5, [R13+0x580] ;  /* 0x000580000d057984 */ /* 0x000f620000000800 */
[----:B------:R-:W-:Y:S01]  /*23e0*/  FFMA R14, R7, UR31, R14 ;  /* 0x0000001f070e7c23 */ /* 0x000fe2000800000e */
[----:B------:R-:W-:Y:S02]  /*23f0*/  FFMA R17, R22, UR37, R29 ;  /* 0x0000002516117c23 */ /* 0x000fe4000800001d */
[----:B------:R-:W5:Y:S01]  /*2400*/  LDS R7, [R16+0x740] ;  /* 0x0007400010077984 */ /* 0x000f620000000800 */
[----:B------:R-:W-:Y:S01]  /*2410*/  FFMA R29, R12, UR33, R24 ;  /* 0x000000210c1d7c23 */ /* 0x000fe20008000018 */
[----:B------:R-:W-:Y:S02]  /*2420*/  FFMA R12, R9, UR30, R14 ;  /* 0x0000001e090c7c23 */ /* 0x000fe4000800000e */
[----:B------:R-:W5:Y:S04]  /*2430*/  LDS R9, [R11+0x640] ;  /* 0x000640000b097984 */ /* 0x000f680000000800 */
[----:B------:R-:W5:Y:S01]  /*2440*/  LDS R14, [R13+0x5c0] ;  /* 0x0005c0000d0e7984 */ /* 0x000f620000000800 */
[----:B0-----:R-:W-:-:S03]  /*2450*/  FFMA R22, R10, UR29, R12 ;  /* 0x0000001d0a167c23 */ /* 0x001fc6000800000c */
[----:B------:R-:W0:Y:S01]  /*2460*/  LDS R12, [R13+0x600] ;  /* 0x000600000d0c7984 */ /* 0x000e220000000800 */
[----:B------:R-:W-:-:S03]  /*2470*/  FFMA R24, R2, UR28, R22 ;  /* 0x0000001c02187c23 */ /* 0x000fc60008000016 */
[----:B------:R-:W0:Y:S04]  /*2480*/  LDS R10, [R11+0x680] ;  /* 0x000680000b0a7984 */ /* 0x000e280000000800 */
[----:B------:R-:W0:Y:S01]  /*2490*/  LDS R2, [R13+0x640] ;  /* 0x000640000d027984 */ /* 0x000e220000000800 */
[----:B-1----:R-:W-:Y:S01]  /*24a0*/  FFMA R27, R27, UR42, R18 ;  /* 0x0000002a1b1b7c23 */ /* 0x002fe20008000012 */
[----:B--2---:R-:W-:Y:S01]  /*24b0*/  FFMA R18, R0, UR36, R17 ;  /* 0x0000002400127c23 */ /* 0x004fe20008000011 */
[----:B---3--:R-:W-:Y:S01]  /*24c0*/  FFMA R26, R15, UR35, R24 ;  /* 0x000000230f1a7c23 */ /* 0x008fe20008000018 */
[----:B------:R-:W1:Y:S04]  /*24d0*/  LDS R0, [R8+0x7c0] ;  /* 0x0007c00008007984 */ /* 0x000e680000000800 */
[----:B------:R-:W2:Y:S01]  /*24e0*/  LDS R24, [R11+0x6c0] ;  /* 0x0006c0000b187984 */ /* 0x000ea20000000800 */
[----:B----4-:R-:W-:-:S03]  /*24f0*/  FFMA R22, R6, UR32, R29 ;  /* 0x0000002006167c23 */ /* 0x010fc6000800001d */
[----:B------:R-:W3:Y:S01]  /*2500*/  LDS R6, [R16+0x780] ;  /* 0x0007800010067984 */ /* 0x000ee20000000800 */
[----:B-----5:R-:W-:-:S03]  /*2510*/  FFMA R15, R5, UR34, R26 ;  /* 0x00000022050f7c23 */ /* 0x020fc6000800001a */
[----:B------:R-:W4:Y:S01]  /*2520*/  LDS R26, [R11+0x700] ;  /* 0x000700000b1a7984 */ /* 0x000f220000000800 */
[----:B------:R-:W-:-:S03]  /*2530*/  FFMA R5, R7, UR43, R18 ;  /* 0x0000002b07057c23 */ /* 0x000fc60008000012 */
[----:B------:R-:W5:Y:S04]  /*2540*/  LDS R17, [R11+0x740] ;  /* 0x000740000b117984 */ /* 0x000f680000000800 */
[----:B------:R-:W5:Y:S01]  /*2550*/  LDS R7, [R13+0x6c0] ;  /* 0x0006c0000d077984 */ /* 0x000f620000000800 */
[----:B------:R-:W-:Y:S01]  /*2560*/  FFMA R29, R9, UR39, R22 ;  /* 0x00000027091d7c23 */ /* 0x000fe20008000016 */
[----:B------:R-:W-:Y:S02]  /*2570*/  FFMA R15, R14, UR33, R15 ;  /* 0x000000210e0f7c23 */ /* 0x000fe4000800000f */
[----:B------:R-:W5:Y:S02]  /*2580*/  LDS R9, [R13+0x700] ;  /* 0x000700000d097984 */ /* 0x000f640000000800 */
[----:B0-----:R-:W-:-:S02]  /*2590*/  FFMA R15, R12, UR32, R15 ;  /* 0x000000200c0f7c23 */ /* 0x001fc4000800000f */
[----:B------:R-:W0:Y:S01]  /*25a0*/  LDS R22, [R13+0x740] ;  /* 0x000740000d167984 */ /* 0x000e220000000800 */
[----:B------:R-:W-:-:S03]  /*25b0*/  FFMA R29, R10, UR38, R29 ;  /* 0x000000260a1d7c23 */ /* 0x000fc6000800001d */
[----:B------:R-:W-:Y:S01]  /*25c0*/  LDS R12, [R11+0x7c0] ;  /* 0x0007c0000b0c7984 */ /* 0x000fe20000000800 */
[----:B------:R-:W-:-:S03]  /*25d0*/  FFMA R10, R2, UR39, R15 ;  /* 0x00000027020a7c23 */ /* 0x000fc6000800000f */
[----:B------:R-:W-:Y:S04]  /*25e0*/  LDS R14, [R16+0x7c0] ;  /* 0x0007c000100e7984 */ /* 0x000fe80000000800 */
[----:B------:R-:W0:Y:S01]  /*25f0*/  LDS R2, [R13+0x780] ;  /* 0x000780000d027984 */ /* 0x000e220000000800 */
[----:B------:R-:W-:-:S03]  /*2600*/  FFMA R28, R28, UR38, R10 ;  /* 0x000000261c1c7c23 */ /* 0x000fc6000800000a */
[----:B------:R-:W0:Y:S04]  /*2610*/  LDS R15, [R11+0x780] ;  /* 0x000780000b0f7984 */ /* 0x000e280000000800 */
[----:B------:R-:W0:Y:S01]  /*2620*/  LDS R10, [R13+0x7c0] ;  /* 0x0007c0000d0a7984 */ /* 0x000e220000000800 */
[----:B-1----:R-:W-:Y:S01]  /*2630*/  FFMA R27, R0, UR41, R27 ;  /* 0x00000029001b7c23 */ /* 0x002fe2000800001b */
[----:B--2---:R-:W-:Y:S02]  /*2640*/  FFMA R24, R24, UR37, R29 ;  /* 0x0000002518187c23 */ /* 0x004fe4000800001d */
[----:B------:R-:W1:Y:S04]  /*2650*/  LDS R18, [R13+0x800] ;  /* 0x000800000d127984 */ /* 0x000e680000000800 */
[----:B------:R-:W2:Y:S04]  /*2660*/  LDS R0, [R11+0x800] ;  /* 0x000800000b007984 */ /* 0x000ea80000000800 */
[----:B------:R5:W2:Y:S04]  /*2670*/  LDS R29, [R16+0x800] ;  /* 0x00080000101d7984 */ /* 0x000aa80000000800 */
[----:B------:R-:W2:Y:S01]  /*2680*/  LDS R8, [R8+0x800] ;  /* 0x0008000008087984 */ /* 0x000ea20000000800 */
[----:B---3--:R-:W-:Y:S01]  /*2690*/  FFMA R6, R6, UR42, R5 ;  /* 0x0000002a06067c23 */ /* 0x008fe20008000005 */
[----:B------:R-:W-:Y:S01]  /*26a0*/  MOV R5, UR4 ;  /* 0x0000000400057c02 */ /* 0x000fe20008000f00 */
[----:B----4-:R-:W-:-:S03]  /*26b0*/  FFMA R24, R26, UR36, R24 ;  /* 0x000000241a187c23 */ /* 0x010fc60008000018 */
[----:B------:R-:W-:Y:S01]  /*26c0*/  LEA R5, R5, R4, 0x3 ;  /* 0x0000000405057211 */ /* 0x000fe200078e18ff */
[----:B-----5:R-:W-:Y:S01]  /*26d0*/  FFMA R4, R17, UR43, R24 ;  /* 0x0000002b11047c23 */ /* 0x020fe20008000018 */
[----:B------:R-:W-:Y:S01]  /*26e0*/  FFMA R28, R7, UR37, R28 ;  /* 0x00000025071c7c23 */ /* 0x000fe2000800001c */
[----:B------:R-:W3:Y:S01]  /*26f0*/  LDC.64 R16, c[0x0][0x380] ;  /* 0x0000e000ff107b82 */ /* 0x000ee20000000a00 */
[----:B------:R-:W-:Y:S02]  /*2700*/  IADD3 R7, PT, PT, R5, UR7, RZ ;  /* 0x0000000705077c10 */ /* 0x000fe4000fffe0ff */
[----:B------:R-:W-:Y:S02]  /*2710*/  FFMA R28, R9, UR36, R28 ;  /* 0x00000024091c7c23 */ /* 0x000fe4000800001c */
[----:B------:R-:W-:Y:S02]  /*2720*/  IADD3 R9, PT, PT, R7, UR7, RZ ;  /* 0x0000000707097c10 */ /* 0x000fe4000fffe0ff */
[----:B0-----:R-:W-:-:S02]  /*2730*/  FFMA R22, R22, UR43, R28 ;  /* 0x0000002b16167c23 */ /* 0x001fc4000800001c */
[----:B------:R-:W-:Y:S02]  /*2740*/  IADD3 R11, PT, PT, R9, UR7, RZ ;  /* 0x00000007090b7c10 */ /* 0x000fe4000fffe0ff */
[----:B------:R-:W-:Y:S02]  /*2750*/  FFMA R2, R2, UR42, R22 ;  /* 0x0000002a02027c23 */ /* 0x000fe40008000016 */
[----:B------:R-:W-:Y:S01]  /*2760*/  IADD3 R13, PT, PT, R11, UR7, RZ ;  /* 0x000000070b0d7c10 */ /* 0x000fe2000fffe0ff */
[----:B------:R-:W-:Y:S01]  /*2770*/  FFMA R4, R15, UR42, R4 ;  /* 0x0000002a0f047c23 */ /* 0x000fe20008000004 */
[----:B------:R-:W-:Y:S02]  /*2780*/  FFMA R2, R10, UR41, R2 ;  /* 0x000000290a027c23 */ /* 0x000fe40008000002 */
[----:B------:R-:W-:Y:S01]  /*2790*/  IADD3 R15, PT, PT, R13, UR7, RZ ;  /* 0x000000070d0f7c10 */ /* 0x000fe2000fffe0ff */
[----:B------:R-:W-:Y:S02]  /*27a0*/  IMAD R3, R3, UR10, R20 ;  /* 0x0000000a03037c24 */ /* 0x000fe4000f8e0214 */
[----:B------:R-:W-:Y:S01]  /*27b0*/  FFMA R4, R12, UR41, R4 ;  /* 0x000000290c047c23 */ /* 0x000fe20008000004 */
[----:B------:R-:W-:-:S02]  /*27c0*/  IMAD R5, R5, UR10, R20 ;  /* 0x0000000a05057c24 */ /* 0x000fc4000f8e0214 */
[----:B------:R-:W-:Y:S01]  /*27d0*/  FFMA R6, R14, UR41, R6 ;  /* 0x000000290e067c23 */ /* 0x000fe20008000006 */
[--C-:B------:R-:W-:Y:S01]  /*27e0*/  IMAD R7, R7, UR10, R20.reuse ;  /* 0x0000000a07077c24 */ /* 0x100fe2000f8e0214 */
[----:B------:R-:W-:Y:S01]  /*27f0*/  IADD3 R22, PT, PT, R15, UR7, RZ ;  /* 0x000000070f167c10 */ /* 0x000fe2000fffe0ff */
[----:B------:R-:W-:Y:S02]  /*2800*/  IMAD R9, R9, UR10, R20 ;  /* 0x0000000a09097c24 */ /* 0x000fe4000f8e0214 */
[----:B-1----:R-:W-:Y:S01]  /*2810*/  FFMA R18, R18, UR40, R2 ;  /* 0x0000002812127c23 */ /* 0x002fe20008000002 */
[----:B------:R-:W-:Y:S02]  /*2820*/  IMAD R11, R11, UR10, R20 ;  /* 0x0000000a0b0b7c24 */ /* 0x000fe4000f8e0214 */
[----:B--2---:R-:W-:Y:S01]  /*2830*/  FFMA R0, R0, UR40, R4 ;  /* 0x0000002800007c23 */ /* 0x004fe20008000004 */
[----:B---3--:R-:W-:-:S04]  /*2840*/  IMAD.WIDE R2, R3, 0x4, R16 ;  /* 0x0000000403027825 */ /* 0x008fc800078e0210 */
[----:B------:R-:W-:Y:S01]  /*2850*/  FFMA R29, R29, UR40, R6 ;  /* 0x000000281d1d7c23 */ /* 0x000fe20008000006 */
[----:B------:R-:W-:Y:S01]  /*2860*/  FFMA R27, R8, UR40, R27 ;  /* 0x00000028081b7c23 */ /* 0x000fe2000800001b */
[----:B------:R-:W-:Y:S02]  /*2870*/  IMAD R13, R13, UR10, R20 ;  /* 0x0000000a0d0d7c24 */ /* 0x000fe4000f8e0214 */
[----:B------:R-:W-:Y:S01]  /*2880*/  IMAD.WIDE.U32 R4, R5, 0x4, R16 ;  /* 0x0000000405047825 */ /* 0x000fe200078e0010 */
[----:B------:R-:W-:Y:S03]  /*2890*/  STG.E desc[UR8][R2.64], R19 ;  /* 0x0000001302007986 */ /* 0x000fe6000c101908 */
[----:B------:R-:W-:Y:S02]  /*28a0*/  IMAD R15, R15, UR10, R20 ;  /* 0x0000000a0f0f7c24 */ /* 0x000fe4000f8e0214 */
[----:B------:R-:W-:Y:S01]  /*28b0*/  IMAD.WIDE.U32 R6, R7, 0x4, R16 ;  /* 0x0000000407067825 */ /* 0x000fe200078e0010 */
[----:B------:R-:W-:Y:S03]  /*28c0*/  STG.E desc[UR8][R4.64], R23 ;  /* 0x0000001704007986 */ /* 0x000fe6000c101908 */
[----:B------:R-:W-:-:S02]  /*28d0*/  IMAD R20, R22, UR10, R20 ;  /* 0x0000000a16147c24 */ /* 0x000fc4000f8e0214 */
[--C-:B------:R-:W-:Y:S01]  /*28e0*/  IMAD.WIDE.U32 R8, R9, 0x4, R16.reuse ;  /* 0x0000000409087825 */ /* 0x100fe200078e0010 */
[----:B------:R-:W-:Y:S03]  /*28f0*/  STG.E desc[UR8][R6.64], R21 ;  /* 0x0000001506007986 */ /* 0x000fe6000c101908 */
[--C-:B------:R-:W-:Y:S01]  /*2900*/  IMAD.WIDE.U32 R10, R11, 0x4, R16.reuse ;  /* 0x000000040b0a7825 */ /* 0x100fe200078e0010 */
[----:B------:R-:W-:Y:S03]  /*2910*/  STG.E desc[UR8][R8.64], R25 ;  /* 0x0000001908007986 */ /* 0x000fe6000c101908 */
[--C-:B------:R-:W-:Y:S01]  /*2920*/  IMAD.WIDE.U32 R12, R13, 0x4, R16.reuse ;  /* 0x000000040d0c7825 */ /* 0x100fe200078e0010 */
[----:B------:R-:W-:Y:S03]  /*2930*/  STG.E desc[UR8][R10.64], R27 ;  /* 0x0000001b0a007986 */ /* 0x000fe6000c101908 */
[--C-:B------:R-:W-:Y:S01]  /*2940*/  IMAD.WIDE.U32 R14, R15, 0x4, R16.reuse ;  /* 0x000000040f0e7825 */ /* 0x100fe200078e0010 */
[----:B------:R-:W-:Y:S03]  /*2950*/  STG.E desc[UR8][R12.64], R29 ;  /* 0x0000001d0c007986 */ /* 0x000fe6000c101908 */
[----:B------:R-:W-:Y:S01]  /*2960*/  IMAD.WIDE.U32 R16, R20, 0x4, R16 ;  /* 0x0000000414107825 */ /* 0x000fe200078e0010 */
[----:B------:R-:W-:Y:S04]  /*2970*/  STG.E desc[UR8][R14.64], R0 ;  /* 0x000000000e007986 */ /* 0x000fe8000c101908 */
[----:B------:R-:W-:Y:S01]  /*2980*/  STG.E desc[UR8][R16.64], R18 ;  /* 0x0000001210007986 */ /* 0x000fe2000c101908 */
[----:B------:R-:W-:Y:S05]  /*2990*/  EXIT ;  /* 0x000000000000794d */ /* 0x000fea0003800000 */
.L_x_0:
[----:B------:R-:W-:-:S00]  /*29a0*/  BRA `(.L_x_0) ;  /* 0xfffffffc00fc7947 */ /* 0x000fc0000383ffff */
[----:B------:R-:W-:-:S00]  /*29b0*/  NOP ;  /* 0x0000000000007918 */ /* 0x000fc00000000000 */
        /* <DEDUP_REMOVED lines=12> */
.L_x_2:


//--------------------- .text._Z17convolutionRowGPUPfS_ii --------------------------
	.section	.text._Z17convolutionRowGPUPfS_ii,"ax",@progbits
	.align	128
        .global         _Z17convolutionRowGPUPfS_ii
        .type           _Z17convolutionRowGPUPfS_ii,@function
        .size           _Z17convolutionRowGPUPfS_ii,(.L_x_3 - _Z17convolutionRowGPUPfS_ii)
        .other          _Z17convolutionRowGPUPfS_ii,@"STO_CUDA_ENTRY STV_DEFAULT"
_Z17convolutionRowGPUPfS_ii:
.text._Z17convolutionRowGPUPfS_ii:
[----:B------:R-:W-:Y:S01]  /*0000*/  LDC R1, c[0x0][0x37c] ;  /* 0x0000df00ff017b82 */ /* 0x000fe20000000800 */
[----:B------:R-:W0:Y:S07]  /*0010*/  S2R R13, SR_TID.Y ;  /* 0x00000000000d7919 */ /* 0x000e2e0000002200 */
[----:B------:R-:W0:Y:S01]  /*0020*/  S2UR UR5, SR_CTAID.Y ;  /* 0x00000000000579c3 */ /* 0x000e220000002600 */
[----:B------:R-:W1:Y:S01]  /*0030*/  LDCU UR4, c[0x0][0x390] ;  /* 0x00007200ff0477ac */ /* 0x000e620008000800 */
[----:B------:R-:W2:Y:S01]  /*0040*/  S2R R10, SR_TID.X ;  /* 0x00000000000a7919 */ /* 0x000ea20000002100 */
[----:B------:R-:W3:Y:S05]  /*0050*/  LDCU.64 UR8, c[0x0][0x388] ;  /* 0x00007100ff0877ac */ /* 0x000eea0008000a00 */
[----:B------:R-:W0:Y:S01]  /*0060*/  LDC R0, c[0x0][0x364] ;  /* 0x0000d900ff007b82 */ /* 0x000e220000000800 */
[----:B------:R-:W4:Y:S07]  /*0070*/  LDCU.128 UR12, c[0x3][0x60] ;  /* 0x00c00c00ff0c77ac */ /* 0x000f2e0008000c00 */
[----:B------:R-:W2:Y:S01]  /*0080*/  S2UR UR6, SR_CTAID.X ;  /* 0x00000000000679c3 */ /* 0x000ea20000002500 */
[----:B-1----:R-:W-:-:S07]  /*0090*/  UIADD3 UR4, UPT, UPT, UR4, 0x20, URZ ;  /* 0x0000002004047890 */ /* 0x002fce000fffe0ff */
[----:B------:R-:W2:Y:S01]  /*00a0*/  LDC R15, c[0x0][0x360] ;  /* 0x0000d800ff0f7b82 */ /* 0x000ea20000000800 */
[----:B0-----:R-:W-:-:S07]  /*00b0*/  IMAD R0, R0, UR5, R13 ;  /* 0x0000000500007c24 */ /* 0x001fce000f8e020d */
[----:B------:R-:W0:Y:S01]  /*00c0*/  LDC.64 R4, c[0x0][0x388] ;  /* 0x0000e200ff047b82 */ /* 0x000e220000000a00 */
[----:B------:R-:W-:-:S05]  /*00d0*/  IADD3 R2, PT, PT, R0, 0x10, RZ ;  /* 0x0000001000027810 */ /* 0x000fca0007ffe0ff */
[----:B------:R-:W-:Y:S02]  /*00e0*/  IMAD R3, R2, UR4, RZ ;  /* 0x0000000402037c24 */ /* 0x000fe4000f8e02ff */
[----:B--2---:R-:W-:Y:S01]  /*00f0*/  IMAD R0, R15, UR6, R10 ;  /* 0x000000060f007c24 */ /* 0x004fe2000f8e020a */
[----:B------:R-:W1:Y:S04]  /*0100*/  LDCU.64 UR6, c[0x0][0x358] ;  /* 0x00006b00ff0677ac */ /* 0x000e680008000a00 */
[----:B------:R-:W-:Y:S02]  /*0110*/  SHF.R.S32.HI R2, RZ, 0x1f, R0 ;  /* 0x0000001fff027819 */ /* 0x000fe40000011400 */
[CC--:B------:R-:W-:Y:S02]  /*0120*/  IADD3 R6, P0, PT, R0.reuse, R3.reuse, RZ ;  /* 0x0000000300067210 */ /* 0x0c0fe40007f1e0ff */
[----:B------:R-:W-:-:S02]  /*0130*/  IADD3 R7, PT, PT, R0, R3, RZ ;  /* 0x0000000300077210 */ /* 0x000fc40007ffe0ff */
[----:B------:R-:W-:Y:S02]  /*0140*/  LEA.HI.X.SX32 R9, R3, R2, 0x1, P0 ;  /* 0x0000000203097211 */ /* 0x000fe400000f0eff */
[C---:B------:R-:W-:Y:S02]  /*0150*/  SHF.L.U32 R2, R6.reuse, 0x2, RZ ;  /* 0x0000000206027819 */ /* 0x040fe400000006ff */
[----:B------:R-:W-:Y:S01]  /*0160*/  SHF.L.U64.HI R3, R6, 0x2, R9 ;  /* 0x0000000206037819 */ /* 0x000fe20000010209 */
[----:B0-----:R-:W-:Y:S01]  /*0170*/  IMAD.WIDE R6, R7, 0x4, R4 ;  /* 0x0000000407067825 */ /* 0x001fe200078e0204 */
[----:B---3--:R-:W-:-:S04]  /*0180*/  IADD3 R8, P0, PT, R2, UR8, RZ ;  /* 0x0000000802087c10 */ /* 0x008fc8000ff1e0ff */
[----:B------:R-:W-:Y:S01]  /*0190*/  IADD3.X R9, PT, PT, R3, UR9, RZ, P0, !PT ;  /* 0x0000000903097c10 */ /* 0x000fe200087fe4ff */
[----:B-1----:R-:W2:Y:S01]  /*01a0*/  LDG.E R7, desc[UR6][R6.64] ;  /* 0x0000000606077981 */ /* 0x002ea2000c1e1900 */
[----:B------:R-:W0:Y:S01]  /*01b0*/  S2UR UR5, SR_CgaCtaId ;  /* 0x00000000000579c3 */ /* 0x000e220000008800 */
[----:B------:R-:W-:Y:S01]  /*01c0*/  UMOV UR4, 0x400 ;  /* 0x0000040000047882 */ /* 0x000fe20000000000 */
[----:B------:R-:W-:Y:S01]  /*01d0*/  IMAD R4, R13, 0x30, R10 ;  /* 0x000000300d047824 */ /* 0x000fe200078e020a */
[----:B------:R-:W3:Y:S01]  /*01e0*/  LDG.E R5, desc[UR6][R8.64+0x40] ;  /* 0x0000400608057981 */ /* 0x000ee2000c1e1900 */
[----:B------:R-:W1:Y:S03]  /*01f0*/  LDCU.128 UR8, c[0x3][0x70] ;  /* 0x00c00e00ff0877ac */ /* 0x000e660008000c00 */
[----:B------:R-:W5:Y:S01]  /*0200*/  LDG.E R11, desc[UR6][R8.64+0x80] ;  /* 0x00008006080b7981 */ /* 0x000f62000c1e1900 */
[----:B0-----:R-:W-:-:S06]  /*0210*/  ULEA UR4, UR5, UR4, 0x18 ;  /* 0x0000000405047291 */ /* 0x001fcc000f8ec0ff */
[----:B------:R-:W-:-:S04]  /*0220*/  LEA R4, R4, UR4, 0x2 ;  /* 0x0000000404047c11 */ /* 0x000fc8000f8e10ff */
[C---:B------:R-:W-:Y:S01]  /*0230*/  LEA R10, R15.reuse, R4, 0x2 ;  /* 0x000000040f0a7211 */ /* 0x040fe200078e10ff */
[----:B------:R-:W0:Y:S03]  /*0240*/  LDCU UR4, c[0x3][0x80] ;  /* 0x00c01000ff0477ac */ /* 0x000e260008000800 */
[----:B------:R-:W-:Y:S01]  /*0250*/  LEA R12, R15, R10, 0x2 ;  /* 0x0000000a0f0c7211 */ /* 0x000fe200078e10ff */
[----:B--2---:R-:W-:Y:S04]  /*0260*/  STS [R4], R7 ;  /* 0x0000000704007388 */ /* 0x004fe80000000800 */
[----:B---3--:R-:W-:Y:S04]  /*0270*/  STS [R10], R5 ;  /* 0x000000050a007388 */ /* 0x008fe80000000800 */
[----:B-----5:R-:W-:Y:S01]  /*0280*/  STS [R12], R11 ;  /* 0x0000000b0c007388 */ /* 0x020fe20000000800 */
[----:B------:R-:W-:Y:S06]  /*0290*/  BAR.SYNC.DEFER_BLOCKING 0x0 ;  /* 0x0000000000007b1d */ /* 0x000fec0000010000 */
[----:B------:R-:W0:Y:S04]  /*02a0*/  LDS R0, [R4] ;  /* 0x0000000004007984 */ /* 0x000e280000000800 */
[----:B------:R-:W1:Y:S04]  /*02b0*/  LDS R9, [R4+0x4] ;  /* 0x0000040004097984 */ /* 0x000e680000000800 */
[----:B------:R-:W2:Y:S04]  /*02c0*/  LDS R8, [R4+0x8] ;  /* 0x0000080004087984 */ /* 0x000ea80000000800 */
[----:B------:R-:W3:Y:S04]  /*02d0*/  LDS R13, [R4+0xc] ;  /* 0x00000c00040d7984 */ /* 0x000ee80000000800 */
[----:B------:R-:W5:Y:S04]  /*02e0*/  LDS R14, [R4+0x10] ;  /* 0x00001000040e7984 */ /* 0x000f680000000800 */
[----:B------:R-:W4:Y:S04]  /*02f0*/  LDS R16, [R4+0x14] ;  /* 0x0000140004107984 */ /* 0x000f280000000800 */
[----:B------:R-:W4:Y:S04]  /*0300*/  LDS R18, [R4+0x18] ;  /* 0x0000180004127984 */ /* 0x000f280000000800 */
[----:B------:R-:W4:Y:S04]  /*0310*/  LDS R12, [R4+0x1c] ;  /* 0x00001c00040c7984 */ /* 0x000f280000000800 */
[----:B------:R-:W4:Y:S04]  /*0320*/  LDS R20, [R4+0x20] ;  /* 0x0000200004147984 */ /* 0x000f280000000800 */
[----:B------:R-:W4:Y:S01]  /*0330*/  LDS R5, [R4+0x24] ;  /* 0x0000240004057984 */ /* 0x000f220000000800 */
[----:B0-----:R-:W-:-:S03]  /*0340*/  FFMA R6, R0, UR4, RZ ;  /* 0x0000000400067c23 */ /* 0x001fc600080000ff */
[----:B------:R-:W-:Y:S01]  /*0350*/  LDS R7, [R4+0x30] ;  /* 0x0000300004077984 */ /* 0x000fe20000000800 */
[----:B------:R-:W0:Y:S01]  /*0360*/  LDCU.64 UR4, c[0x0][0x380] ;  /* 0x00007000ff0477ac */ /* 0x000e220008000a00 */
[----:B-1----:R-:W-:Y:S02]  /*0370*/  FFMA R9, R9, UR11, R6 ;  /* 0x0000000b09097c23 */ /* 0x002fe40008000006 */
[----:B------:R-:W1:Y:S02]  /*0380*/  LDS R0, [R4+0x28] ;  /* 0x0000280004007984 */ /* 0x000e640000000800 */
[----:B--2---:R-:W-:Y:S02]  /*0390*/  FFMA R8, R8, UR10, R9 ;  /* 0x0000000a08087c23 */ /* 0x004fe40008000009 */
[----:B------:R-:W2:Y:S02]  /*03a0*/  LDS R6, [R4+0x2c] ;  /* 0x00002c0004067984 */ /* 0x000ea40000000800 */
[----:B---3--:R-:W-:-:S02]  /*03b0*/  FFMA R13, R13, UR9, R8 ;  /* 0x000000090d0d7c23 */ /* 0x008fc40008000008 */
[----:B------:R-:W-:Y:S02]  /*03c0*/  LDS R9, [R4+0x38] ;  /* 0x0000380004097984 */ /* 0x000fe40000000800 */
[----:B-----5:R-:W-:Y:S02]  /*03d0*/  FFMA R13, R14, UR8, R13 ;  /* 0x000000080e0d7c23 */ /* 0x020fe4000800000d */
[----:B------:R-:W3:Y:S01]  /*03e0*/  LDS R8, [R4+0x34] ;  /* 0x0000340004087984 */ /* 0x000ee20000000800 */
[----:B------:R-:W5:Y:S01]  /*03f0*/  LDCU.128 UR8, c[0x3][0x50] ;  /* 0x00c00a00ff0877ac */ /* 0x000f620008000c00 */
[----:B----4-:R-:W-:Y:S02]  /*0400*/  FFMA R13, R16, UR15, R13 ;  /* 0x0000000f100d7c23 */ /* 0x010fe4000800000d */
[----:B------:R-:W4:Y:S01]  /*0410*/  LDS R10, [R4+0x3c] ;  /* 0x00003c00040a7984 */ /* 0x000f220000000800 */
[----:B0-----:R-:W-:Y:S01]  /*0420*/  IADD3 R2, P0, PT, R2, UR4, RZ ;  /* 0x0000000402027c10 */ /* 0x001fe2000ff1e0ff */
[----:B------:R-:W-:-:S02]  /*0430*/  FFMA R13, R18, UR14, R13 ;  /* 0x0000000e120d7c23 */ /* 0x000fc4000800000d */
[----:B------:R-:W0:Y:S01]  /*0440*/  LDS R11, [R4+0x40] ;  /* 0x00004000040b7984 */ /* 0x000e220000000800 */
[----:B------:R-:W-:Y:S01]  /*0450*/  IADD3.X R3, PT, PT, R3, UR5, RZ, P0, !PT ;  /* 0x0000000503037c10 */ /* 0x000fe200087fe4ff */
[----:B------:R-:W-:Y:S02]  /*0460*/  FFMA R13, R12, UR13, R13 ;  /* 0x0000000d0c0d7c23 */ /* 0x000fe4000800000d */
[----:B------:R-:W-:Y:S02]  /*0470*/  LDS R16, [R4+0x6c] ;  /* 0x00006c0004107984 */ /* 0x000fe40000000800 */
[----:B------:R-:W-:Y:S02]  /*0480*/  FFMA R20, R20, UR12, R13 ;  /* 0x0000000c14147c23 */ /* 0x000fe4000800000d */
[----:B------:R-:W0:Y:S01]  /*0490*/  LDS R12, [R4+0x44] ;  /* 0x00004400040c7984 */ /* 0x000e220000000800 */
[----:B------:R-:W3:Y:S01]  /*04a0*/  LDCU.128 UR12, c[0x3][0x40] ;  /* 0x00c00800ff0c77ac */ /* 0x000ee20008000c00 */
[----:B-----5:R-:W-:-:S02]  /*04b0*/  FFMA R15, R5, UR11, R20 ;  /* 0x0000000b050f7c23 */ /* 0x020fc40008000014 */
[----:B------:R-:W5:Y:S04]  /*04c0*/  LDS R13, [R4+0x48] ;  /* 0x00004800040d7984 */ /* 0x000f680000000800 */
[----:B------:R-:W5:Y:S01]  /*04d0*/  LDS R5, [R4+0x4c] ;  /* 0x00004c0004057984 */ /* 0x000f620000000800 */
[----:B-1----:R-:W-:-:S03]  /*04e0*/  FFMA R15, R0, UR10, R15 ;  /* 0x0000000a000f7c23 */ /* 0x002fc6000800000f */
[----:B------:R-:W-:Y:S01]  /*04f0*/  LDS R18, [R4+0x70] ;  /* 0x0000700004127984 */ /* 0x000fe20000000800 */
[----:B--2---:R-:W-:-:S03]  /*0500*/  FFMA R14, R6, UR9, R15 ;  /* 0x00000009060e7c23 */ /* 0x004fc6000800000f */
[----:B------:R-:W1:Y:S01]  /*0510*/  LDS R0, [R4+0x50] ;  /* 0x0000500004007984 */ /* 0x000e620000000800 */
[----:B------:R-:W-:-:S03]  /*0520*/  FFMA R15, R7, UR8, R14 ;  /* 0x00000008070f7c23 */ /* 0x000fc6000800000e */
[----:B------:R-:W2:Y:S01]  /*0530*/  LDS R6, [R4+0x54] ;  /* 0x0000540004067984 */ /* 0x000ea20000000800 */
[----:B------:R-:W5:Y:S01]  /*0540*/  LDCU.128 UR8, c[0x3][0x30] ;  /* 0x00c00600ff0877ac */ /* 0x000f620008000c00 */
[----:B---3--:R-:W-:Y:S02]  /*0550*/  FFMA R14, R8, UR15, R15 ;  /* 0x0000000f080e7c23 */ /* 0x008fe4000800000f */
[----:B------:R-:W3:Y:S02]  /*0560*/  LDS R7, [R4+0x58] ;  /* 0x0000580004077984 */ /* 0x000ee40000000800 */
[----:B------:R-:W-:Y:S02]  /*0570*/  FFMA R15, R9, UR14, R14 ;  /* 0x0000000e090f7c23 */ /* 0x000fe4000800000e */
[----:B------:R-:W3:Y:S02]  /*0580*/  LDS R8, [R4+0x5c] ;  /* 0x00005c0004087984 */ /* 0x000ee40000000800 */
[----:B----4-:R-:W-:-:S02]  /*0590*/  FFMA R14, R10, UR13, R15 ;  /* 0x0000000d0a0e7c23 */ /* 0x010fc4000800000f */
[----:B------:R-:W4:Y:S02]  /*05a0*/  LDS R9, [R4+0x60] ;  /* 0x0000600004097984 */ /* 0x000f240000000800 */
[----:B0-----:R-:W-:Y:S02]  /*05b0*/  FFMA R11, R11, UR12, R14 ;  /* 0x0000000c0b0b7c23 */ /* 0x001fe4000800000e */
[----:B------:R-:W0:Y:S01]  /*05c0*/  LDS R10, [R4+0x64] ;  /* 0x00006400040a7984 */ /* 0x000e220000000800 */
[----:B------:R-:W2:Y:S01]  /*05d0*/  LDCU.128 UR12, c[0x3][0x20] ;  /* 0x00c00400ff0c77ac */ /* 0x000ea20008000c00 */
[----:B-----5:R-:W-:Y:S02]  /*05e0*/  FFMA R12, R12, UR11, R11 ;  /* 0x0000000b0c0c7c23 */ /* 0x020fe4000800000b */
[----:B------:R-:W5:Y:S02]  /*05f0*/  LDS R14, [R4+0x68] ;  /* 0x00006800040e7984 */ /* 0x000f640000000800 */
[----:B------:R-:W-:-:S02]  /*0600*/  FFMA R12, R13, UR10, R12 ;  /* 0x0000000a0d0c7c23 */ /* 0x000fc4000800000c */
[----:B------:R-:W-:Y:S02]  /*0610*/  LDS R11, [R4+0x80] ;  /* 0x00008000040b7984 */ /* 0x000fe40000000800 */
[----:B------:R-:W-:Y:S02]  /*0620*/  FFMA R5, R5, UR9, R12 ;  /* 0x0000000905057c23 */ /* 0x000fe4000800000c */
[----:B------:R-:W5:Y:S02]  /*0630*/  LDS R12, [R4+0x74] ;  /* 0x00007400040c7984 */ /* 0x000f640000000800 */
[----:B-1----:R-:W-:Y:S01]  /*0640*/  FFMA R5, R0, UR8, R5 ;  /* 0x0000000800057c23 */ /* 0x002fe20008000005 */
[----:B------:R-:W0:Y:S01]  /*0650*/  LDCU.128 UR8, c[0x3][0x10] ;  /* 0x00c00200ff0877ac */ /* 0x000e220008000c00 */
[----:B------:R-:W1:Y:S02]  /*0660*/  LDS R0, [R4+0x78] ;  /* 0x0000780004007984 */ /* 0x000e640000000800 */
[----:B--2---:R-:W-:-:S02]  /*0670*/  FFMA R6, R6, UR15, R5 ;  /* 0x0000000f06067c23 */ /* 0x004fc40008000005 */
[----:B------:R-:W2:Y:S02]  /*0680*/  LDS R5, [R4+0x7c] ;  /* 0x00007c0004057984 */ /* 0x000ea40000000800 */
[----:B---3--:R-:W-:-:S04]  /*0690*/  FFMA R7, R7, UR14, R6 ;  /* 0x0000000e07077c23 */ /* 0x008fc80008000006 */
[----:B------:R-:W-:-:S04]  /*06a0*/  FFMA R8, R8, UR13, R7 ;  /* 0x0000000d08087c23 */ /* 0x000fc80008000007 */
[----:B----4-:R-:W-:Y:S01]  /*06b0*/  FFMA R9, R9, UR12, R8 ;  /* 0x0000000c09097c23 */ /* 0x010fe20008000008 */
[----:B------:R-:W3:Y:S03]  /*06c0*/  LDCU.128 UR12, c[0x3][URZ] ;  /* 0x00c00000ff0c77ac */ /* 0x000ee60008000c00 */
[----:B0-----:R-:W-:-:S04]  /*06d0*/  FFMA R9, R10, UR11, R9 ;  /* 0x0000000b0a097c23 */ /* 0x001fc80008000009 */
[----:B-----5:R-:W-:-:S04]  /*06e0*/  FFMA R9, R14, UR10, R9 ;  /* 0x0000000a0e097c23 */ /* 0x020fc80008000009 */
[----:B------:R-:W-:-:S04]  /*06f0*/  FFMA R9, R16, UR9, R9 ;  /* 0x0000000910097c23 */ /* 0x000fc80008000009 */
[----:B------:R-:W-:-:S04]  /*0700*/  FFMA R9, R18, UR8, R9 ;  /* 0x0000000812097c23 */ /* 0x000fc80008000009 */
[----:B---3--:R-:W-:-:S04]  /*0710*/  FFMA R9, R12, UR15, R9 ;  /* 0x0000000f0c097c23 */ /* 0x008fc80008000009 */
[----:B-1----:R-:W-:-:S04]  /*0720*/  FFMA R0, R0, UR14, R9 ;  /* 0x0000000e00007c23 */ /* 0x002fc80008000009 */
[----:B--2---:R-:W-:-:S04]  /*0730*/  FFMA R0, R5, UR13, R0 ;  /* 0x0000000d05007c23 */ /* 0x004fc80008000000 */
[----:B------:R-:W-:-:S05]  /*0740*/  FFMA R11, R11, UR12, R0 ;  /* 0x0000000c0b0b7c23 */ /* 0x000fca0008000000 */
[----:B------:R-:W-:Y:S01]  /*0750*/  STG.E desc[UR6][R2.64+0x40], R11 ;  /* 0x0000400b02007986 */ /* 0x000fe2000c101906 */
[----:B------:R-:W-:Y:S05]  /*0760*/  EXIT ;  /* 0x000000000000794d */ /* 0x000fea0003800000 */
.L_x_1:
        /* <DEDUP_REMOVED lines=9> */
.L_x_3:


//--------------------- .nv.shared._Z20convolutionColumnGPUPfS_ii --------------------------
	.section	.nv.shared._Z20convolutionColumnGPUPfS_ii,"aw",@nobits
	.sectionflags	@""
	.align	4
.nv.shared._Z20convolutionColumnGPUPfS_ii:
	.zero		11264


//--------------------- .nv.shared.reserved.0     --------------------------
	.section	.nv.shared.reserved.0,"aw",@nobits
	.weak		__nv_reservedSMEM_offset_0_alias
	.size		__nv_reservedSMEM_offset_0_alias, 0, 64
	.other		__nv_reservedSMEM_offset_0_alias,@"STO_CUDA_RESERVED_SHARED STV_DEFAULT"
__nv_reservedSMEM_offset_0_alias:
	.zero		0
	.zero		64


//--------------------- .nv.shared._Z17convolutionRowGPUPfS_ii --------------------------
	.section	.nv.shared._Z17convolutionRowGPUPfS_ii,"aw",@nobits
	.sectionflags	@""
	.align	4
.nv.shared._Z17convolutionRowGPUPfS_ii:
	.zero		4096


//--------------------- .nv.constant0._Z20convolutionColumnGPUPfS_ii --------------------------
	.section	.nv.constant0._Z20convolutionColumnGPUPfS_ii,"a",@progbits
	.sectionflags	@""
	.align	4
.nv.constant0._Z20convolutionColumnGPUPfS_ii:
	.zero		920


//--------------------- .nv.constant0._Z17convolutionRowGPUPfS_ii --------------------------
	.section	.nv.constant0._Z17convolutionRowGPUPfS_ii,"a",@progbits
	.sectionflags	@""
	.align	4
.nv.constant0._Z17convolutionRowGPUPfS_ii:
	.zero		920


//--------------------- SYMBOLS --------------------------

	.type		.nv.reservedSmem.offset0,@object
	.size		.nv.reservedSmem.offset0,0x4
	.type		.nv.reservedSmem.cap,@object
	.size		.nv.reservedSmem.cap,0x4
